	.target	sm_100a

	.elftype	@"ET_EXEC"


//--------------------- .note.nv.tkinfo           --------------------------
	.section	.note.nv.tkinfo,"",@"SHT_NOTE"
	.sectionflags	@"SHF_NOTE_NV_TKINFO"
	.tkinfo
        /*0018*/ 	.word	0x00000002
        /*0030*/ 	.string	""
        /*0030*/ 	.string	"ptxas"
        /*0030*/ 	.string	"Cuda compilation tools, release 13.0, V13.0.88"
        /*0030*/ 	.string	"Build cuda_13.0.r13.0/compiler.36424714_0"
        /*0030*/ 	.string	"-arch sm_100a -m 64 "



//--------------------- .note.nv.cuinfo           --------------------------
	.section	.note.nv.cuinfo,"",@"SHT_NOTE"
	.sectionflags	@"SHF_NOTE_NV_CUINFO"
        /*0018*/ 	.short	0x0002
        /*001a*/ 	.short	0x0064
        /*001c*/ 	.short	0x0082
	.zero		2


//--------------------- .nv.info                  --------------------------
	.section	.nv.info,"",@"SHT_CUDA_INFO"
	.align	4


	//----- nvinfo : EIATTR_REGCOUNT
	.align		4
        /*0000*/ 	.byte	0x04, 0x2f
        /*0002*/ 	.short	(.L_19 - .L_18)
	.align		4
.L_18:
        /*0004*/ 	.word	index@(_ZN7cutlass13device_kernelINS_4gemm6kernel13GemmUniversalIN4cute5tupleIJiiiiEEENS1_10collective13CollectiveMmaINS1_35MainloopSm100TmaUmmaWarpSpecializedILi5ELi2ELi4ENS5_IJNS4_1CILi1EEESB_SB_EEEEENS5_IJNSA_ILi128EEESE_NSA_ILi32EEEEEENS_10bfloat16_tENS5_IJlSB_lEEESH_SI_NS4_8TiledMMAINS4_8MMA_AtomIJNS4_20SM100_MMA_F16BF16_SSISH_SH_fLi128ELi128ELNS4_4UMMA5MajorE0ELSN_0ELNSM_7ScaleInE0ELSO_0EEEEEENS4_6LayoutISC_NS5_IJNSA_ILi0EEESS_SS_EEEEENS5_IJNS4_10UnderscoreESV_SV_EEEEENS4_13SM90_TMA_LOADENS4_14ComposedLayoutINS4_7SwizzleILi2ELi4ELi3EEENS4_18smem_ptr_flag_bitsILi16EEENSR_INS5_IJNSA_ILi8EEESF_EEENS5_IJSF_SB_EEEEEEEvNS4_8identityESY_S18_vS19_EENS_8epilogue10collective18CollectiveEpilogueINS1B_23Sm100TmaWarpSpecializedILi4ELi2ELi32ELb1ELb0EEEJSG_NS5_IJNSR_ISE_SB_EENSR_ISF_SB_EEEEESH_SI_SH_SI_NS1B_6fusion15FusionCallbacksIS1F_NS1J_17LinearCombinationISH_fSH_fLNS_15FloatRoundStyleE2EEESG_S1I_JEEENS4_5SM1004TMEM4LOAD26SM100_TMEM_LOAD_32dp32b32xESY_S18_NS4_39AutoVectorizingCopyWithAssumedAlignmentILi128EEENS4_14SM90_TMA_STOREES18_S1U_S1U_EEEvvEEEEvNT_6ParamsE)
        /*0008*/ 	.word	0x0000006e


	//----- nvinfo : EIATTR_FRAME_SIZE
	.align		4
.L_19:
        /*000c*/ 	.byte	0x04, 0x11
        /*000e*/ 	.short	(.L_21 - .L_20)
	.align		4
.L_20:
        /*0010*/ 	.word	index@($__internal_2_$__cuda_sm10x_tcgen05_guardrail_trap_unallocated_columns_being_dealloced)
        /*0014*/ 	.word	0x00000000


	//----- nvinfo : EIATTR_FRAME_SIZE
	.align		4
.L_21:
        /*0018*/ 	.byte	0x04, 0x11
        /*001a*/ 	.short	(.L_23 - .L_22)
	.align		4
.L_22:
        /*001c*/ 	.word	index@($__internal_1_$__cuda_sm10x_tcgen05_guardrail_trap_phase_invalid_during_alloc)
        /*0020*/ 	.word	0x00000000


	//----- nvinfo : EIATTR_FRAME_SIZE
	.align		4
.L_23:
        /*0024*/ 	.byte	0x04, 0x11
        /*0026*/ 	.short	(.L_25 - .L_24)
	.align		4
.L_24:
        /*0028*/ 	.word	index@($__internal_0_$__cuda_sm10x_tcgen05_guardrail_trap_col_being_dealloced_not_returned_by_alloc)
        /*002c*/ 	.word	0x00000000


	//----- nvinfo : EIATTR_FRAME_SIZE
	.align		4
.L_25:
        /*0030*/ 	.byte	0x04, 0x11
        /*0032*/ 	.short	(.L_27 - .L_26)
	.align		4
.L_26:
        /*0034*/ 	.word	index@(_ZN7cutlass13device_kernelINS_4gemm6kernel13GemmUniversalIN4cute5tupleIJiiiiEEENS1_10collective13CollectiveMmaINS1_35MainloopSm100TmaUmmaWarpSpecializedILi5ELi2ELi4ENS5_IJNS4_1CILi1EEESB_SB_EEEEENS5_IJNSA_ILi128EEESE_NSA_ILi32EEEEEENS_10bfloat16_tENS5_IJlSB_lEEESH_SI_NS4_8TiledMMAINS4_8MMA_AtomIJNS4_20SM100_MMA_F16BF16_SSISH_SH_fLi128ELi128ELNS4_4UMMA5MajorE0ELSN_0ELNSM_7ScaleInE0ELSO_0EEEEEENS4_6LayoutISC_NS5_IJNSA_ILi0EEESS_SS_EEEEENS5_IJNS4_10UnderscoreESV_SV_EEEEENS4_13SM90_TMA_LOADENS4_14ComposedLayoutINS4_7SwizzleILi2ELi4ELi3EEENS4_18smem_ptr_flag_bitsILi16EEENSR_INS5_IJNSA_ILi8EEESF_EEENS5_IJSF_SB_EEEEEEEvNS4_8identityESY_S18_vS19_EENS_8epilogue10collective18CollectiveEpilogueINS1B_23Sm100TmaWarpSpecializedILi4ELi2ELi32ELb1ELb0EEEJSG_NS5_IJNSR_ISE_SB_EENSR_ISF_SB_EEEEESH_SI_SH_SI_NS1B_6fusion15FusionCallbacksIS1F_NS1J_17LinearCombinationISH_fSH_fLNS_15FloatRoundStyleE2EEESG_S1I_JEEENS4_5SM1004TMEM4LOAD26SM100_TMEM_LOAD_32dp32b32xESY_S18_NS4_39AutoVectorizingCopyWithAssumedAlignmentILi128EEENS4_14SM90_TMA_STOREES18_S1U_S1U_EEEvvEEEEvNT_6ParamsE)
        /*0038*/ 	.word	0x00000000


	//----- nvinfo : EIATTR_MIN_STACK_SIZE
	.align		4
.L_27:
        /*003c*/ 	.byte	0x04, 0x12
        /*003e*/ 	.short	(.L_29 - .L_28)
	.align		4
.L_28:
        /*0040*/ 	.word	index@(_ZN7cutlass13device_kernelINS_4gemm6kernel13GemmUniversalIN4cute5tupleIJiiiiEEENS1_10collective13CollectiveMmaINS1_35MainloopSm100TmaUmmaWarpSpecializedILi5ELi2ELi4ENS5_IJNS4_1CILi1EEESB_SB_EEEEENS5_IJNSA_ILi128EEESE_NSA_ILi32EEEEEENS_10bfloat16_tENS5_IJlSB_lEEESH_SI_NS4_8TiledMMAINS4_8MMA_AtomIJNS4_20SM100_MMA_F16BF16_SSISH_SH_fLi128ELi128ELNS4_4UMMA5MajorE0ELSN_0ELNSM_7ScaleInE0ELSO_0EEEEEENS4_6LayoutISC_NS5_IJNSA_ILi0EEESS_SS_EEEEENS5_IJNS4_10UnderscoreESV_SV_EEEEENS4_13SM90_TMA_LOADENS4_14ComposedLayoutINS4_7SwizzleILi2ELi4ELi3EEENS4_18smem_ptr_flag_bitsILi16EEENSR_INS5_IJNSA_ILi8EEESF_EEENS5_IJSF_SB_EEEEEEEvNS4_8identityESY_S18_vS19_EENS_8epilogue10collective18CollectiveEpilogueINS1B_23Sm100TmaWarpSpecializedILi4ELi2ELi32ELb1ELb0EEEJSG_NS5_IJNSR_ISE_SB_EENSR_ISF_SB_EEEEESH_SI_SH_SI_NS1B_6fusion15FusionCallbacksIS1F_NS1J_17LinearCombinationISH_fSH_fLNS_15FloatRoundStyleE2EEESG_S1I_JEEENS4_5SM1004TMEM4LOAD26SM100_TMEM_LOAD_32dp32b32xESY_S18_NS4_39AutoVectorizingCopyWithAssumedAlignmentILi128EEENS4_14SM90_TMA_STOREES18_S1U_S1U_EEEvvEEEEvNT_6ParamsE)
        /*0044*/ 	.word	0x00000000
.L_29:


//--------------------- .nv.compat                --------------------------
	.section	.nv.compat,"",@"SHT_CUDA_COMPAT_INFO"
	.align	4
        /*0000*/ 	.byte	0x02, 0x09, 0x01, 0x00, 0x02, 0x02, 0x02, 0x00, 0x02, 0x05, 0x05, 0x00, 0x03, 0x07, 0x01, 0x01
        /*0010*/ 	.byte	0x02, 0x03, 0x01, 0x00, 0x02, 0x06, 0x01, 0x00, 0x04, 0x0b, 0x08, 0x00, 0x09, 0x00, 0x00, 0x00
        /*0020*/ 	.byte	0x00, 0x00, 0x00, 0x00


//--------------------- .nv.info._ZN7cutlass13device_kernelINS_4gemm6kernel13GemmUniversalIN4cute5tupleIJiiiiEEENS1_10collective13CollectiveMmaINS1_35MainloopSm100TmaUmmaWarpSpecializedILi5ELi2ELi4ENS5_IJNS4_1CILi1EEESB_SB_EEEEENS5_IJNSA_ILi128EEESE_NSA_ILi32EEEEEENS_10bfloat16_tENS5_IJlSB_lEEESH_SI_NS4_8TiledMMAINS4_8MMA_AtomIJNS4_20SM100_MMA_F16BF16_SSISH_SH_fLi128ELi128ELNS4_4UMMA5MajorE0ELSN_0ELNSM_7ScaleInE0ELSO_0EEEEEENS4_6LayoutISC_NS5_IJNSA_ILi0EEESS_SS_EEEEENS5_IJNS4_10UnderscoreESV_SV_EEEEENS4_13SM90_TMA_LOADENS4_14ComposedLayoutINS4_7SwizzleILi2ELi4ELi3EEENS4_18smem_ptr_flag_bitsILi16EEENSR_INS5_IJNSA_ILi8EEESF_EEENS5_IJSF_SB_EEEEEEEvNS4_8identityESY_S18_vS19_EENS_8epilogue10collective18CollectiveEpilogueINS1B_23Sm100TmaWarpSpecializedILi4ELi2ELi32ELb1ELb0EEEJSG_NS5_IJNSR_ISE_SB_EENSR_ISF_SB_EEEEESH_SI_SH_SI_NS1B_6fusion15FusionCallbacksIS1F_NS1J_17LinearCombinationISH_fSH_fLNS_15FloatRoundStyleE2EEESG_S1I_JEEENS4_5SM1004TMEM4LOAD26SM100_TMEM_LOAD_32dp32b32xESY_S18_NS4_39AutoVectorizingCopyWithAssumedAlignmentILi128EEENS4_14SM90_TMA_STOREES18_S1U_S1U_EEEvvEEEEvNT_6ParamsE --------------------------
	.section	.nv.info._ZN7cutlass13device_kernelINS_4gemm6kernel13GemmUniversalIN4cute5tupleIJiiiiEEENS1_10collective13CollectiveMmaINS1_35MainloopSm100TmaUmmaWarpSpecializedILi5ELi2ELi4ENS5_IJNS4_1CILi1EEESB_SB_EEEEENS5_IJNSA_ILi128EEESE_NSA_ILi32EEEEEENS_10bfloat16_tENS5_IJlSB_lEEESH_SI_NS4_8TiledMMAINS4_8MMA_AtomIJNS4_20SM100_MMA_F16BF16_SSISH_SH_fLi128ELi128ELNS4_4UMMA5MajorE0ELSN_0ELNSM_7ScaleInE0ELSO_0EEEEEENS4_6LayoutISC_NS5_IJNSA_ILi0EEESS_SS_EEEEENS5_IJNS4_10UnderscoreESV_SV_EEEEENS4_13SM90_TMA_LOADENS4_14ComposedLayoutINS4_7SwizzleILi2ELi4ELi3EEENS4_18smem_ptr_flag_bitsILi16EEENSR_INS5_IJNSA_ILi8EEESF_EEENS5_IJSF_SB_EEEEEEEvNS4_8identityESY_S18_vS19_EENS_8epilogue10collective18CollectiveEpilogueINS1B_23Sm100TmaWarpSpecializedILi4ELi2ELi32ELb1ELb0EEEJSG_NS5_IJNSR_ISE_SB_EENSR_ISF_SB_EEEEESH_SI_SH_SI_NS1B_6fusion15FusionCallbacksIS1F_NS1J_17LinearCombinationISH_fSH_fLNS_15FloatRoundStyleE2EEESG_S1I_JEEENS4_5SM1004TMEM4LOAD26SM100_TMEM_LOAD_32dp32b32xESY_S18_NS4_39AutoVectorizingCopyWithAssumedAlignmentILi128EEENS4_14SM90_TMA_STOREES18_S1U_S1U_EEEvvEEEEvNT_6ParamsE,"",@"SHT_CUDA_INFO"
	.sectionflags	@""
	.align	4


	//----- nvinfo : EIATTR_CUDA_API_VERSION
	.align		4
        /*0000*/ 	.byte	0x04, 0x37
        /*0002*/ 	.short	(.L_31 - .L_30)
.L_30:
        /*0004*/ 	.word	0x00000082


	//----- nvinfo : EIATTR_KPARAM_INFO
	.align		4
.L_31:
        /*0008*/ 	.byte	0x04, 0x17
        /*000a*/ 	.short	(.L_33 - .L_32)
.L_32:
        /*000c*/ 	.word	0x00000000
        /*0010*/ 	.short	0x0000
        /*0012*/ 	.short	0x0000
        /*0014*/ 	.byte	0x00, 0xf0, 0x01, 0x20


	//----- nvinfo : EIATTR_AT_ENTRY_FRAGMENTS
	.align		4
.L_33:
        /*0018*/ 	.byte	0x04, 0x4f
        /*001a*/ 	.short	(.L_35 - .L_34)


	//   ....[0]....
.L_34:
        /*001c*/ 	.word	0x00000006


	//----- nvinfo : EIATTR_RESERVED_SMEM_USED
	.align		4
.L_35:
        /*0020*/ 	.byte	0x01, 0x41
	.zero		2


	//----- nvinfo : EIATTR_SPARSE_MMA_MASK
	.align		4
        /*0024*/ 	.byte	0x03, 0x50
        /*0026*/ 	.short	0x0000


	//----- nvinfo : EIATTR_TCGEN05_1CTA_USED
	.align		4
        /*0028*/ 	.byte	0x01, 0x51
	.zero		2


	//----- nvinfo : EIATTR_MAXREG_COUNT
	.align		4
        /*002c*/ 	.byte	0x03, 0x1b
        /*002e*/ 	.short	0x00ff


	//----- nvinfo : EIATTR_NUM_BARRIERS
	.align		4
        /*0030*/ 	.byte	0x02, 0x4c
        /*0032*/ 	.byte	0x07
	.zero		1


	//----- nvinfo : EIATTR_EXTERNS
	.align		4
        /*0034*/ 	.byte	0x04, 0x0f
        /*0036*/ 	.short	(.L_37 - .L_36)


	//   ....[0]....
	.align		4
.L_36:
        /*0038*/ 	.word	index@(__assertfail)


	//----- nvinfo : EIATTR_MERCURY_ISA_VERSION
	.align		4
.L_37:
        /*003c*/ 	.byte	0x03, 0x5f
        /*003e*/ 	.short	0x0101


	//----- nvinfo : EIATTR_INT_WARP_WIDE_INSTR_OFFSETS
	.align		4
        /*0040*/ 	.byte	0x04, 0x31
        /*0042*/ 	.short	(.L_39 - .L_38)


	//   ....[0]....
.L_38:
        /*0044*/ 	.word	0x00001de0


	//   ....[1]....
        /*0048*/ 	.word	0x000037d0


	//   ....[2]....
        /*004c*/ 	.word	0x00003800


	//   ....[3]....
        /*0050*/ 	.word	0x00003850


	//   ....[4]....
        /*0054*/ 	.word	0x00004170


	//   ....[5]....
        /*0058*/ 	.word	0x000041d0


	//   ....[6]....
        /*005c*/ 	.word	0x000042b0


	//   ....[7]....
        /*0060*/ 	.word	0x00004320


	//   ....[8]....
        /*0064*/ 	.word	0x00004430


	//   ....[9]....
        /*0068*/ 	.word	0x000044c0


	//   ....[10]....
        /*006c*/ 	.word	0x00004690


	//   ....[11]....
        /*0070*/ 	.word	0x000047f0


	//----- nvinfo : EIATTR_COOP_GROUP_MASK_REGIDS
	.align		4
.L_39:
        /*0074*/ 	.byte	0x04, 0x29
        /*0076*/ 	.short	(.L_41 - .L_40)


	//   ....[0]....
.L_40:
        /*0078*/ 	.word	0xffffffff


	//   ....[1]....
        /*007c*/ 	.word	0xffffffff


	//   ....[2]....
        /*0080*/ 	.word	0xffffffff


	//   ....[3]....
        /*0084*/ 	.word	0xffffffff


	//   ....[4]....
        /*0088*/ 	.word	0xffffffff


	//   ....[5]....
        /*008c*/ 	.word	0xffffffff


	//   ....[6]....
        /*0090*/ 	.word	0xffffffff


	//   ....[7]....
        /*0094*/ 	.word	0xffffffff


	//   ....[8]....
        /*0098*/ 	.word	0xffffffff


	//   ....[9]....
        /*009c*/ 	.word	0xffffffff


	//   ....[10]....
        /*00a0*/ 	.word	0xffffffff


	//   ....[11]....
        /*00a4*/ 	.word	0xffffffff


	//   ....[12]....
        /*00a8*/ 	.word	0xffffffff


	//----- nvinfo : EIATTR_COOP_GROUP_INSTR_OFFSETS
	.align		4
.L_41:
        /*00ac*/ 	.byte	0x04, 0x28
        /*00ae*/ 	.short	(.L_43 - .L_42)


	//   ....[0]....
.L_42:
        /*00b0*/ 	.word	0x00000090


	//   ....[1]....
        /*00b4*/ 	.word	0x000004d0


	//   ....[2]....
        /*00b8*/ 	.word	0x00000660


	//   ....[3]....
        /*00bc*/ 	.word	0x00000800


	//   ....[4]....
        /*00c0*/ 	.word	0x00000900


	//   ....[5]....
        /*00c4*/ 	.word	0x00000a70


	//   ....[6]....
        /*00c8*/ 	.word	0x00000c10


	//   ....[7]....
        /*00cc*/ 	.word	0x00001cc0


	//   ....[8]....
        /*00d0*/ 	.word	0x00002b30


	//   ....[9]....
        /*00d4*/ 	.word	0x00002d40


	//   ....[10]....
        /*00d8*/ 	.word	0x00002d70


	//   ....[11]....
        /*00dc*/ 	.word	0x000036c0


	//   ....[12]....
        /*00e0*/ 	.word	0x000038f0


	//----- nvinfo : EIATTR_VRC_CTA_INIT_COUNT
	.align		4
.L_43:
        /*00e4*/ 	.byte	0x02, 0x4a
        /*00e6*/ 	.byte	0x80
	.zero		1


	//----- nvinfo : EIATTR_SYSCALL_OFFSETS
	.align		4
        /*00e8*/ 	.byte	0x04, 0x46
        /*00ea*/ 	.short	(.L_45 - .L_44)


	//   ....[0]....
.L_44:
        /*00ec*/ 	.word	0x00005270


	//   ....[1]....
        /*00f0*/ 	.word	0x00005360


	//   ....[2]....
        /*00f4*/ 	.word	0x00005ad0


	//   ....[3]....
        /*00f8*/ 	.word	0x00006750


	//   ....[4]....
        /*00fc*/ 	.word	0x000073a0


	//   ....[5]....
        /*0100*/ 	.word	0x00007ff0


	//----- nvinfo : EIATTR_MBARRIER_INSTR_OFFSETS
	.align		4
.L_45:
        /*0104*/ 	.byte	0x04, 0x39
        /*0106*/ 	.short	(.L_47 - .L_46)


	//   ....[0]....
.L_46:
        /*0108*/ 	.word	0x000005b0
        /*010c*/ 	.word	0x000000ff
        /*0110*/ 	.word	0x00000000
        /*0114*/ 	.short	0x0100
        /*0116*/ 	.byte	0x05
	.zero		1


	//   ....[1]....
        /*0118*/ 	.word	0x000005c0
        /*011c*/ 	.word	0x000000ff
        /*0120*/ 	.word	0x00000028
        /*0124*/ 	.short	0x0100
        /*0126*/ 	.byte	0x05
	.zero		1


	//   ....[2]....
        /*0128*/ 	.word	0x000005d0
        /*012c*/ 	.word	0x000000ff
        /*0130*/ 	.word	0x00000008
        /*0134*/ 	.short	0x0100
        /*0136*/ 	.byte	0x05
	.zero		1


	//   ....[3]....
        /*0138*/ 	.word	0x000005e0
        /*013c*/ 	.word	0x000000ff
        /*0140*/ 	.word	0x00000030
        /*0144*/ 	.short	0x0100
        /*0146*/ 	.byte	0x05
	.zero		1


	//   ....[4]....
        /*0148*/ 	.word	0x000005f0
        /*014c*/ 	.word	0x000000ff
        /*0150*/ 	.word	0x00000010
        /*0154*/ 	.short	0x0100
        /*0156*/ 	.byte	0x05
	.zero		1


	//   ....[5]....
        /*0158*/ 	.word	0x00000600
        /*015c*/ 	.word	0x000000ff
        /*0160*/ 	.word	0x00000038
        /*0164*/ 	.short	0x0100
        /*0166*/ 	.byte	0x05
	.zero		1


	//   ....[6]....
        /*0168*/ 	.word	0x00000610
        /*016c*/ 	.word	0x000000ff
        /*0170*/ 	.word	0x00000018
        /*0174*/ 	.short	0x0100
        /*0176*/ 	.byte	0x05
	.zero		1


	//   ....[7]....
        /*0178*/ 	.word	0x00000620
        /*017c*/ 	.word	0x000000ff
        /*0180*/ 	.word	0x00000040
        /*0184*/ 	.short	0x0100
        /*0186*/ 	.byte	0x05
	.zero		1


	//   ....[8]....
        /*0188*/ 	.word	0x00000630
        /*018c*/ 	.word	0x000000ff
        /*0190*/ 	.word	0x00000020
        /*0194*/ 	.short	0x0100
        /*0196*/ 	.byte	0x05
	.zero		1


	//   ....[9]....
        /*0198*/ 	.word	0x00000640
        /*019c*/ 	.word	0x000000ff
        /*01a0*/ 	.word	0x00000048
        /*01a4*/ 	.short	0x0100
        /*01a6*/ 	.byte	0x05
	.zero		1


	//   ....[10]....
        /*01a8*/ 	.word	0x00000770
        /*01ac*/ 	.word	0x000000ff
        /*01b0*/ 	.word	0x00000050
        /*01b4*/ 	.short	0x0100
        /*01b6*/ 	.byte	0x07
	.zero		1


	//   ....[11]....
        /*01b8*/ 	.word	0x00000780
        /*01bc*/ 	.word	0x000000ff
        /*01c0*/ 	.word	0x00000070
        /*01c4*/ 	.short	0x0100
        /*01c6*/ 	.byte	0x07
	.zero		1


	//   ....[12]....
        /*01c8*/ 	.word	0x00000790
        /*01cc*/ 	.word	0x000000ff
        /*01d0*/ 	.word	0x00000058
        /*01d4*/ 	.short	0x0100
        /*01d6*/ 	.byte	0x07
	.zero		1


	//   ....[13]....
        /*01d8*/ 	.word	0x000007a0
        /*01dc*/ 	.word	0x000000ff
        /*01e0*/ 	.word	0x00000078
        /*01e4*/ 	.short	0x0100
        /*01e6*/ 	.byte	0x07
	.zero		1


	//   ....[14]....
        /*01e8*/ 	.word	0x000007b0
        /*01ec*/ 	.word	0x000000ff
        /*01f0*/ 	.word	0x00000060
        /*01f4*/ 	.short	0x0100
        /*01f6*/ 	.byte	0x07
	.zero		1


	//   ....[15]....
        /*01f8*/ 	.word	0x000007c0
        /*01fc*/ 	.word	0x000000ff
        /*0200*/ 	.word	0x00000080
        /*0204*/ 	.short	0x0100
        /*0206*/ 	.byte	0x07
	.zero		1


	//   ....[16]....
        /*0208*/ 	.word	0x000007d0
        /*020c*/ 	.word	0x000000ff
        /*0210*/ 	.word	0x00000068
        /*0214*/ 	.short	0x0100
        /*0216*/ 	.byte	0x07
	.zero		1


	//   ....[17]....
        /*0218*/ 	.word	0x000007e0
        /*021c*/ 	.word	0x000000ff
        /*0220*/ 	.word	0x00000088
        /*0224*/ 	.short	0x0100
        /*0226*/ 	.byte	0x07
	.zero		1


	//   ....[18]....
        /*0228*/ 	.word	0x000008d0
        /*022c*/ 	.word	0x000000ff
        /*0230*/ 	.word	0x00000090
        /*0234*/ 	.short	0x0100
        /*0236*/ 	.byte	0x05
	.zero		1


	//   ....[19]....
        /*0238*/ 	.word	0x000008e0
        /*023c*/ 	.word	0x000000ff
        /*0240*/ 	.word	0x00000098
        /*0244*/ 	.short	0x0100
        /*0246*/ 	.byte	0x05
	.zero		1


	//   ....[20]....
        /*0248*/ 	.word	0x00000a20
        /*024c*/ 	.word	0x000000ff
        /*0250*/ 	.word	0x000000a0
        /*0254*/ 	.short	0x0100
        /*0256*/ 	.byte	0x05
	.zero		1


	//   ....[21]....
        /*0258*/ 	.word	0x00000a30
        /*025c*/ 	.word	0x000000ff
        /*0260*/ 	.word	0x000000b0
        /*0264*/ 	.short	0x0100
        /*0266*/ 	.byte	0x05
	.zero		1


	//   ....[22]....
        /*0268*/ 	.word	0x00000a40
        /*026c*/ 	.word	0x000000ff
        /*0270*/ 	.word	0x000000a8
        /*0274*/ 	.short	0x0100
        /*0276*/ 	.byte	0x05
	.zero		1


	//   ....[23]....
        /*0278*/ 	.word	0x00000a50
        /*027c*/ 	.word	0x000000ff
        /*0280*/ 	.word	0x000000b8
        /*0284*/ 	.short	0x0100
        /*0286*/ 	.byte	0x05
	.zero		1


	//   ....[24]....
        /*0288*/ 	.word	0x00000b80
        /*028c*/ 	.word	0x000000ff
        /*0290*/ 	.word	0x000000c0
        /*0294*/ 	.short	0x0100
        /*0296*/ 	.byte	0x07
	.zero		1


	//   ....[25]....
        /*0298*/ 	.word	0x00000b90
        /*029c*/ 	.word	0x000000ff
        /*02a0*/ 	.word	0x000000e0
        /*02a4*/ 	.short	0x0100
        /*02a6*/ 	.byte	0x07
	.zero		1


	//   ....[26]....
        /*02a8*/ 	.word	0x00000ba0
        /*02ac*/ 	.word	0x000000ff
        /*02b0*/ 	.word	0x000000c8
        /*02b4*/ 	.short	0x0100
        /*02b6*/ 	.byte	0x07
	.zero		1


	//   ....[27]....
        /*02b8*/ 	.word	0x00000bb0
        /*02bc*/ 	.word	0x000000ff
        /*02c0*/ 	.word	0x000000e8
        /*02c4*/ 	.short	0x0100
        /*02c6*/ 	.byte	0x07
	.zero		1


	//   ....[28]....
        /*02c8*/ 	.word	0x00000bc0
        /*02cc*/ 	.word	0x000000ff
        /*02d0*/ 	.word	0x000000d0
        /*02d4*/ 	.short	0x0100
        /*02d6*/ 	.byte	0x07
	.zero		1


	//   ....[29]....
        /*02d8*/ 	.word	0x00000bd0
        /*02dc*/ 	.word	0x000000ff
        /*02e0*/ 	.word	0x000000f0
        /*02e4*/ 	.short	0x0100
        /*02e6*/ 	.byte	0x07
	.zero		1


	//   ....[30]....
        /*02e8*/ 	.word	0x00000be0
        /*02ec*/ 	.word	0x000000ff
        /*02f0*/ 	.word	0x000000d8
        /*02f4*/ 	.short	0x0100
        /*02f6*/ 	.byte	0x07
	.zero		1


	//   ....[31]....
        /*02f8*/ 	.word	0x00000bf0
        /*02fc*/ 	.word	0x000000ff
        /*0300*/ 	.word	0x000000f8
        /*0304*/ 	.short	0x0100
        /*0306*/ 	.byte	0x07
	.zero		1


	//   ....[32]....
        /*0308*/ 	.word	0x00000ce0
        /*030c*/ 	.word	0x000000ff
        /*0310*/ 	.word	0x00000100
        /*0314*/ 	.short	0x0100
        /*0316*/ 	.byte	0x05
	.zero		1


	//   ....[33]....
        /*0318*/ 	.word	0x00000cf0
        /*031c*/ 	.word	0x000000ff
        /*0320*/ 	.word	0x00000110
        /*0324*/ 	.short	0x0100
        /*0326*/ 	.byte	0x05
	.zero		1


	//   ....[34]....
        /*0328*/ 	.word	0x00000d00
        /*032c*/ 	.word	0x000000ff
        /*0330*/ 	.word	0x00000108
        /*0334*/ 	.short	0x0100
        /*0336*/ 	.byte	0x05
	.zero		1


	//   ....[35]....
        /*0338*/ 	.word	0x00000d10
        /*033c*/ 	.word	0x000000ff
        /*0340*/ 	.word	0x00000118
        /*0344*/ 	.short	0x0100
        /*0346*/ 	.byte	0x05
	.zero		1


	//   ....[36]....
        /*0348*/ 	.word	0x000015e0
        /*034c*/ 	.word	0x00000002
        /*0350*/ 	.word	0x00000110
        /*0354*/ 	.short	0x010a
        /*0356*/ 	.byte	0xff
	.zero		1


	//   ....[37]....
        /*0358*/ 	.word	0x00001610
        /*035c*/ 	.word	0x00000002
        /*0360*/ 	.word	0x00000100
        /*0364*/ 	.short	0x0101
        /*0366*/ 	.byte	0xff
	.zero		1


	//   ....[38]....
        /*0368*/ 	.word	0x000016e0
        /*036c*/ 	.word	0x000000ff
        /*0370*/ 	.word	0x00000028
        /*0374*/ 	.short	0x010a
        /*0376*/ 	.byte	0x08
	.zero		1


	//   ....[39]....
        /*0378*/ 	.word	0x00001780
        /*037c*/ 	.word	0x000000ff
        /*0380*/ 	.word	0x00000028
        /*0384*/ 	.short	0x010a
        /*0386*/ 	.byte	0x21
	.zero		1


	//   ....[40]....
        /*0388*/ 	.word	0x000018e0
        /*038c*/ 	.word	0x000000ff
        /*0390*/ 	.word	0x00000028
        /*0394*/ 	.short	0x010a
        /*0396*/ 	.byte	0x08
	.zero		1


	//   ....[41]....
        /*0398*/ 	.word	0x000019d0
        /*039c*/ 	.word	0x000000ff
        /*03a0*/ 	.word	0x00000098
        /*03a4*/ 	.short	0x0101
        /*03a6*/ 	.byte	0x04
	.zero		1


	//   ....[42]....
        /*03a8*/ 	.word	0x000019f0
        /*03ac*/ 	.word	0x000000ff
        /*03b0*/ 	.word	0x00000028
        /*03b4*/ 	.short	0x010a
        /*03b6*/ 	.byte	0x08
	.zero		1


	//   ....[43]....
        /*03b8*/ 	.word	0x00001a70
        /*03bc*/ 	.word	0x000000ff
        /*03c0*/ 	.word	0x00000028
        /*03c4*/ 	.short	0x010a
        /*03c6*/ 	.byte	0x11
	.zero		1


	//   ....[44]....
        /*03c8*/ 	.word	0x00001bd0
        /*03cc*/ 	.word	0x000000ff
        /*03d0*/ 	.word	0x00000028
        /*03d4*/ 	.short	0x010a
        /*03d6*/ 	.byte	0x08
	.zero		1


	//   ....[45]....
        /*03d8*/ 	.word	0x00001cf0
        /*03dc*/ 	.word	0x00000002
        /*03e0*/ 	.word	0x000000a0
        /*03e4*/ 	.short	0x010a
        /*03e6*/ 	.byte	0xff
	.zero		1


	//   ....[46]....
        /*03e8*/ 	.word	0x00001db0
        /*03ec*/ 	.word	0x00000002
        /*03f0*/ 	.word	0x00000000
        /*03f4*/ 	.short	0x0101
        /*03f6*/ 	.byte	0xff
	.zero		1


	//   ....[47]....
        /*03f8*/ 	.word	0x00002310
        /*03fc*/ 	.word	0x000000ff
        /*0400*/ 	.word	0x00000000
        /*0404*/ 	.short	0x010a
        /*0406*/ 	.byte	0x05
	.zero		1


	//   ....[48]....
        /*0408*/ 	.word	0x000023a0
        /*040c*/ 	.word	0x000000ff
        /*0410*/ 	.word	0x00000000
        /*0414*/ 	.short	0x010a
        /*0416*/ 	.byte	0x05
	.zero		1


	//   ....[49]....
        /*0418*/ 	.word	0x00002430
        /*041c*/ 	.word	0x000000ff
        /*0420*/ 	.word	0x00000000
        /*0424*/ 	.short	0x010a
        /*0426*/ 	.byte	0x05
	.zero		1


	//   ....[50]....
        /*0428*/ 	.word	0x000024c0
        /*042c*/ 	.word	0x000000ff
        /*0430*/ 	.word	0x00000000
        /*0434*/ 	.short	0x010a
        /*0436*/ 	.byte	0x05
	.zero		1


	//   ....[51]....
        /*0438*/ 	.word	0x00002560
        /*043c*/ 	.word	0x00000000
        /*0440*/ 	.word	0x00000000
        /*0444*/ 	.short	0x010a
        /*0446*/ 	.byte	0xff
	.zero		1


	//   ....[52]....
        /*0448*/ 	.word	0x00002680
        /*044c*/ 	.word	0x00000000
        /*0450*/ 	.word	0x00000100
        /*0454*/ 	.short	0x010a
        /*0456*/ 	.byte	0xff
	.zero		1


	//   ....[53]....
        /*0458*/ 	.word	0x000026f0
        /*045c*/ 	.word	0x00000000
        /*0460*/ 	.word	0x00000000
        /*0464*/ 	.short	0x0101
        /*0466*/ 	.byte	0xff
	.zero		1


	//   ....[54]....
        /*0468*/ 	.word	0x00002710
        /*046c*/ 	.word	0x000000ff
        /*0470*/ 	.word	0x000000b0
        /*0474*/ 	.short	0x010a
        /*0476*/ 	.byte	0x05
	.zero		1


	//   ....[55]....
        /*0478*/ 	.word	0x00002830
        /*047c*/ 	.word	0x00000000
        /*0480*/ 	.word	0x000000a0
        /*0484*/ 	.short	0x010a
        /*0486*/ 	.byte	0xff
	.zero		1


	//   ....[56]....
        /*0488*/ 	.word	0x00002930
        /*048c*/ 	.word	0x00000000
        /*0490*/ 	.word	0x00000000
        /*0494*/ 	.short	0x0101
        /*0496*/ 	.byte	0xff
	.zero		1


	//   ....[57]....
        /*0498*/ 	.word	0x000029c0
        /*049c*/ 	.word	0x000000ff
        /*04a0*/ 	.word	0x000000b0
        /*04a4*/ 	.short	0x0106
        /*04a6*/ 	.byte	0x05
	.zero		1


	//   ....[58]....
        /*04a8*/ 	.word	0x000029e0
        /*04ac*/ 	.word	0x000000ff
        /*04b0*/ 	.word	0x000000b0
        /*04b4*/ 	.short	0x010a
        /*04b6*/ 	.byte	0x05
	.zero		1


	//   ....[59]....
        /*04b8*/ 	.word	0x00002a70
        /*04bc*/ 	.word	0x000000ff
        /*04c0*/ 	.word	0x000000b0
        /*04c4*/ 	.short	0x0106
        /*04c6*/ 	.byte	0x04
	.zero		1


	//   ....[60]....
        /*04c8*/ 	.word	0x00002ab0
        /*04cc*/ 	.word	0x00000000
        /*04d0*/ 	.word	0x000000b0
        /*04d4*/ 	.short	0x010a
        /*04d6*/ 	.byte	0xff
	.zero		1


	//   ....[61]....
        /*04d8*/ 	.word	0x00002fb0
        /*04dc*/ 	.word	0x00000000
        /*04e0*/ 	.word	0x000000a0
        /*04e4*/ 	.short	0x010a
        /*04e6*/ 	.byte	0xff
	.zero		1


	//   ....[62]....
        /*04e8*/ 	.word	0x000030c0
        /*04ec*/ 	.word	0x00000003
        /*04f0*/ 	.word	0x00000000
        /*04f4*/ 	.short	0x0101
        /*04f6*/ 	.byte	0xff
	.zero		1


	//   ....[63]....
        /*04f8*/ 	.word	0x000030d0
        /*04fc*/ 	.word	0x000000ff
        /*0500*/ 	.word	0x00000000
        /*0504*/ 	.short	0x010a
        /*0506*/ 	.byte	0x04
	.zero		1


	//   ....[64]....
        /*0508*/ 	.word	0x000030f0
        /*050c*/ 	.word	0x000000ff
        /*0510*/ 	.word	0x000000e0
        /*0514*/ 	.short	0x010a
        /*0516*/ 	.byte	0x08
	.zero		1


	//   ....[65]....
        /*0518*/ 	.word	0x000031c0
        /*051c*/ 	.word	0x000000ff
        /*0520*/ 	.word	0x00000000
        /*0524*/ 	.short	0x010a
        /*0526*/ 	.byte	0x07
	.zero		1


	//   ....[66]....
        /*0528*/ 	.word	0x00003300
        /*052c*/ 	.word	0x000000ff
        /*0530*/ 	.word	0x00000000
        /*0534*/ 	.short	0x010a
        /*0536*/ 	.byte	0x04
	.zero		1


	//   ....[67]....
        /*0538*/ 	.word	0x000034f0
        /*053c*/ 	.word	0x000000ff
        /*0540*/ 	.word	0x00000000
        /*0544*/ 	.short	0x010a
        /*0546*/ 	.byte	0x05
	.zero		1


	//   ....[68]....
        /*0548*/ 	.word	0x00003580
        /*054c*/ 	.word	0x000000ff
        /*0550*/ 	.word	0x00000000
        /*0554*/ 	.short	0x010a
        /*0556*/ 	.byte	0x05
	.zero		1


	//   ....[69]....
        /*0558*/ 	.word	0x00003610
        /*055c*/ 	.word	0x000000ff
        /*0560*/ 	.word	0x00000000
        /*0564*/ 	.short	0x010a
        /*0566*/ 	.byte	0x05
	.zero		1


	//   ....[70]....
        /*0568*/ 	.word	0x000036a0
        /*056c*/ 	.word	0x000000ff
        /*0570*/ 	.word	0x00000000
        /*0574*/ 	.short	0x010a
        /*0576*/ 	.byte	0x07
	.zero		1


	//   ....[71]....
        /*0578*/ 	.word	0x00003b20
        /*057c*/ 	.word	0x00000000
        /*0580*/ 	.word	0x000000a0
        /*0584*/ 	.short	0x010a
        /*0586*/ 	.byte	0xff
	.zero		1


	//   ....[72]....
        /*0588*/ 	.word	0x00003be0
        /*058c*/ 	.word	0x00000000
        /*0590*/ 	.word	0x00000000
        /*0594*/ 	.short	0x0101
        /*0596*/ 	.byte	0xff
	.zero		1


	//   ....[73]....
        /*0598*/ 	.word	0x00003f00
        /*059c*/ 	.word	0x000000ff
        /*05a0*/ 	.word	0x00000098
        /*05a4*/ 	.short	0x010a
        /*05a6*/ 	.byte	0x07
	.zero		1


	//   ....[74]....
        /*05a8*/ 	.word	0x000040f0
        /*05ac*/ 	.word	0x000000ff
        /*05b0*/ 	.word	0x00000070
        /*05b4*/ 	.short	0x010a
        /*05b6*/ 	.byte	0x07
	.zero		1


	//   ....[75]....
        /*05b8*/ 	.word	0x00004260
        /*05bc*/ 	.word	0x000000ff
        /*05c0*/ 	.word	0x00000050
        /*05c4*/ 	.short	0x010b
        /*05c6*/ 	.byte	0x07
	.zero		1


	//   ....[76]....
        /*05c8*/ 	.word	0x00004270
        /*05cc*/ 	.word	0x000000ff
        /*05d0*/ 	.word	0x00000000
        /*05d4*/ 	.short	0x0101
        /*05d6*/ 	.byte	0x08
	.zero		1


	//   ....[77]....
        /*05d8*/ 	.word	0x00004280
        /*05dc*/ 	.word	0x000000ff
        /*05e0*/ 	.word	0x00000078
        /*05e4*/ 	.short	0x010a
        /*05e6*/ 	.byte	0x07
	.zero		1


	//   ....[78]....
        /*05e8*/ 	.word	0x000043d0
        /*05ec*/ 	.word	0x000000ff
        /*05f0*/ 	.word	0x00000058
        /*05f4*/ 	.short	0x010b
        /*05f6*/ 	.byte	0x07
	.zero		1


	//   ....[79]....
        /*05f8*/ 	.word	0x000043e0
        /*05fc*/ 	.word	0x000000ff
        /*0600*/ 	.word	0x00000000
        /*0604*/ 	.short	0x0101
        /*0606*/ 	.byte	0x08
	.zero		1


	//   ....[80]....
        /*0608*/ 	.word	0x000043f0
        /*060c*/ 	.word	0x000000ff
        /*0610*/ 	.word	0x00000080
        /*0614*/ 	.short	0x010a
        /*0616*/ 	.byte	0x07
	.zero		1


	//   ....[81]....
        /*0618*/ 	.word	0x00004570
        /*061c*/ 	.word	0x000000ff
        /*0620*/ 	.word	0x00000060
        /*0624*/ 	.short	0x010b
        /*0626*/ 	.byte	0x07
	.zero		1


	//   ....[82]....
        /*0628*/ 	.word	0x000045b0
        /*062c*/ 	.word	0x000000ff
        /*0630*/ 	.word	0x00000000
        /*0634*/ 	.short	0x0101
        /*0636*/ 	.byte	0x08
	.zero		1


	//   ....[83]....
        /*0638*/ 	.word	0x000045f0
        /*063c*/ 	.word	0x000000ff
        /*0640*/ 	.word	0x00000088
        /*0644*/ 	.short	0x010a
        /*0646*/ 	.byte	0x07
	.zero		1


	//   ....[84]....
        /*0648*/ 	.word	0x00004830
        /*064c*/ 	.word	0x000000ff
        /*0650*/ 	.word	0x00000068
        /*0654*/ 	.short	0x010b
        /*0656*/ 	.byte	0x07
	.zero		1


	//   ....[85]....
        /*0658*/ 	.word	0x00004850
        /*065c*/ 	.word	0x000000ff
        /*0660*/ 	.word	0x00000000
        /*0664*/ 	.short	0x0101
        /*0666*/ 	.byte	0x0d
	.zero		1


	//   ....[86]....
        /*0668*/ 	.word	0x00004880
        /*066c*/ 	.word	0x000000ff
        /*0670*/ 	.word	0x00000070
        /*0674*/ 	.short	0x010a
        /*0676*/ 	.byte	0x07
	.zero		1


	//   ....[87]....
        /*0678*/ 	.word	0x000048a0
        /*067c*/ 	.word	0x000000ff
        /*0680*/ 	.word	0x00000078
        /*0684*/ 	.short	0x010a
        /*0686*/ 	.byte	0x07
	.zero		1


	//   ....[88]....
        /*0688*/ 	.word	0x000048c0
        /*068c*/ 	.word	0x000000ff
        /*0690*/ 	.word	0x00000080
        /*0694*/ 	.short	0x010a
        /*0696*/ 	.byte	0x07
	.zero		1


	//   ....[89]....
        /*0698*/ 	.word	0x00004900
        /*069c*/ 	.word	0x00000000
        /*06a0*/ 	.word	0x00000088
        /*06a4*/ 	.short	0x010a
        /*06a6*/ 	.byte	0xff
	.zero		1


	//   ....[90]....
        /*06a8*/ 	.word	0x00004c30
        /*06ac*/ 	.word	0x00000000
        /*06b0*/ 	.word	0x000000a0
        /*06b4*/ 	.short	0x010a
        /*06b6*/ 	.byte	0xff
	.zero		1


	//   ....[91]....
        /*06b8*/ 	.word	0x00004d40
        /*06bc*/ 	.word	0x00000000
        /*06c0*/ 	.word	0x00000000
        /*06c4*/ 	.short	0x0101
        /*06c6*/ 	.byte	0xff
	.zero		1


	//   ....[92]....
        /*06c8*/ 	.word	0x00005790
        /*06cc*/ 	.word	0x000000ff
        /*06d0*/ 	.word	0x00000050
        /*06d4*/ 	.short	0x010a
        /*06d6*/ 	.byte	0x30
	.zero		1


	//   ....[93]....
        /*06d8*/ 	.word	0x000057d0
        /*06dc*/ 	.word	0x00000040
        /*06e0*/ 	.word	0x000000c0
        /*06e4*/ 	.short	0x010a
        /*06e6*/ 	.byte	0xff
	.zero		1


	//   ....[94]....
        /*06e8*/ 	.word	0x000058c0
        /*06ec*/ 	.word	0x000000ff
        /*06f0*/ 	.word	0x00000050
        /*06f4*/ 	.short	0x010a
        /*06f6*/ 	.byte	0x30
	.zero		1


	//   ....[95]....
        /*06f8*/ 	.word	0x000059b0
        /*06fc*/ 	.word	0x00000040
        /*0700*/ 	.word	0x000000c0
        /*0704*/ 	.short	0x010a
        /*0706*/ 	.byte	0xff
	.zero		1


	//   ....[96]....
        /*0708*/ 	.word	0x00006480
        /*070c*/ 	.word	0x00000000
        /*0710*/ 	.word	0x00000000
        /*0714*/ 	.short	0x0101
        /*0716*/ 	.byte	0xff
	.zero		1


	//   ....[97]....
        /*0718*/ 	.word	0x00006490
        /*071c*/ 	.word	0x00000002
        /*0720*/ 	.word	0x00000050
        /*0724*/ 	.short	0x010a
        /*0726*/ 	.byte	0xff
	.zero		1


	//   ....[98]....
        /*0728*/ 	.word	0x00006570
        /*072c*/ 	.word	0x00000002
        /*0730*/ 	.word	0x00000050
        /*0734*/ 	.short	0x010a
        /*0736*/ 	.byte	0xff
	.zero		1


	//   ....[99]....
        /*0738*/ 	.word	0x000070d0
        /*073c*/ 	.word	0x00000048
        /*0740*/ 	.word	0x00000000
        /*0744*/ 	.short	0x0101
        /*0746*/ 	.byte	0xff
	.zero		1


	//   ....[100]....
        /*0748*/ 	.word	0x000070f0
        /*074c*/ 	.word	0x00000000
        /*0750*/ 	.word	0x00000050
        /*0754*/ 	.short	0x010a
        /*0756*/ 	.byte	0xff
	.zero		1


	//   ....[101]....
        /*0758*/ 	.word	0x000071c0
        /*075c*/ 	.word	0x00000000
        /*0760*/ 	.word	0x00000050
        /*0764*/ 	.short	0x010a
        /*0766*/ 	.byte	0xff
	.zero		1


	//   ....[102]....
        /*0768*/ 	.word	0x00007d20
        /*076c*/ 	.word	0x00000048
        /*0770*/ 	.word	0x00000000
        /*0774*/ 	.short	0x0101
        /*0776*/ 	.byte	0xff
	.zero		1


	//   ....[103]....
        /*0778*/ 	.word	0x00007d40
        /*077c*/ 	.word	0x00000000
        /*0780*/ 	.word	0x00000050
        /*0784*/ 	.short	0x010a
        /*0786*/ 	.byte	0xff
	.zero		1


	//   ....[104]....
        /*0788*/ 	.word	0x00007e10
        /*078c*/ 	.word	0x00000000
        /*0790*/ 	.word	0x00000050
        /*0794*/ 	.short	0x010a
        /*0796*/ 	.byte	0xff
	.zero		1


	//   ....[105]....
        /*0798*/ 	.word	0x00008170
        /*079c*/ 	.word	0x000000ff
        /*07a0*/ 	.word	0x00000000
        /*07a4*/ 	.short	0x0101
        /*07a6*/ 	.byte	0x05
	.zero		1


	//   ....[106]....
        /*07a8*/ 	.word	0x000089d0
        /*07ac*/ 	.word	0x00000000
        /*07b0*/ 	.word	0x00000000
        /*07b4*/ 	.short	0x0101
        /*07b6*/ 	.byte	0xff
	.zero		1


	//   ....[107]....
        /*07b8*/ 	.word	0x00008c40
        /*07bc*/ 	.word	0x000000ff
        /*07c0*/ 	.word	0x00000000
        /*07c4*/ 	.short	0x0101
        /*07c6*/ 	.byte	0x04
	.zero		1


	//   ....[108]....
        /*07c8*/ 	.word	0x00008c60
        /*07cc*/ 	.word	0x00000002
        /*07d0*/ 	.word	0x00000110
        /*07d4*/ 	.short	0x010a
        /*07d6*/ 	.byte	0xff
	.zero		1


	//   ....[109]....
        /*07d8*/ 	.word	0x00008cc0
        /*07dc*/ 	.word	0x00000002
        /*07e0*/ 	.word	0x00000028
        /*07e4*/ 	.short	0x010a
        /*07e6*/ 	.byte	0xff
	.zero		1


	//   ....[110]....
        /*07e8*/ 	.word	0x00008d20
        /*07ec*/ 	.word	0x00000002
        /*07f0*/ 	.word	0x00000028
        /*07f4*/ 	.short	0x010a
        /*07f6*/ 	.byte	0xff
	.zero		1


	//   ....[111]....
        /*07f8*/ 	.word	0x00008d70
        /*07fc*/ 	.word	0x00000002
        /*0800*/ 	.word	0x000000a0
        /*0804*/ 	.short	0x010a
        /*0806*/ 	.byte	0xff
	.zero		1


	//   ....[112]....
        /*0808*/ 	.word	0x00008dd0
        /*080c*/ 	.word	0x00000000
        /*0810*/ 	.word	0x00000000
        /*0814*/ 	.short	0x010a
        /*0816*/ 	.byte	0xff
	.zero		1


	//   ....[113]....
        /*0818*/ 	.word	0x00008e30
        /*081c*/ 	.word	0x00000000
        /*0820*/ 	.word	0x00000000
        /*0824*/ 	.short	0x010a
        /*0826*/ 	.byte	0xff
	.zero		1


	//   ....[114]....
        /*0828*/ 	.word	0x00008e90
        /*082c*/ 	.word	0x00000000
        /*0830*/ 	.word	0x00000000
        /*0834*/ 	.short	0x010a
        /*0836*/ 	.byte	0xff
	.zero		1


	//   ....[115]....
        /*0838*/ 	.word	0x00008ef0
        /*083c*/ 	.word	0x00000000
        /*0840*/ 	.word	0x00000000
        /*0844*/ 	.short	0x010a
        /*0846*/ 	.byte	0xff
	.zero		1


	//   ....[116]....
        /*0848*/ 	.word	0x00008f40
        /*084c*/ 	.word	0x00000000
        /*0850*/ 	.word	0x00000100
        /*0854*/ 	.short	0x010a
        /*0856*/ 	.byte	0xff
	.zero		1


	//   ....[117]....
        /*0858*/ 	.word	0x00008fa0
        /*085c*/ 	.word	0x00000000
        /*0860*/ 	.word	0x000000b0
        /*0864*/ 	.short	0x010a
        /*0866*/ 	.byte	0xff
	.zero		1


	//   ....[118]....
        /*0868*/ 	.word	0x00008ff0
        /*086c*/ 	.word	0x00000000
        /*0870*/ 	.word	0x000000a0
        /*0874*/ 	.short	0x010a
        /*0876*/ 	.byte	0xff
	.zero		1


	//   ....[119]....
        /*0878*/ 	.word	0x00009050
        /*087c*/ 	.word	0x00000000
        /*0880*/ 	.word	0x000000b0
        /*0884*/ 	.short	0x010a
        /*0886*/ 	.byte	0xff
	.zero		1


	//   ....[120]....
        /*0888*/ 	.word	0x000090a0
        /*088c*/ 	.word	0x00000000
        /*0890*/ 	.word	0x000000a0
        /*0894*/ 	.short	0x010a
        /*0896*/ 	.byte	0xff
	.zero		1


	//   ....[121]....
        /*0898*/ 	.word	0x00009100
        /*089c*/ 	.word	0x00000002
        /*08a0*/ 	.word	0x000000e0
        /*08a4*/ 	.short	0x010a
        /*08a6*/ 	.byte	0xff
	.zero		1


	//   ....[122]....
        /*08a8*/ 	.word	0x00009160
        /*08ac*/ 	.word	0x00000000
        /*08b0*/ 	.word	0x00000000
        /*08b4*/ 	.short	0x010a
        /*08b6*/ 	.byte	0xff
	.zero		1


	//   ....[123]....
        /*08b8*/ 	.word	0x000091c0
        /*08bc*/ 	.word	0x00000000
        /*08c0*/ 	.word	0x00000000
        /*08c4*/ 	.short	0x010a
        /*08c6*/ 	.byte	0xff
	.zero		1


	//   ....[124]....
        /*08c8*/ 	.word	0x00009220
        /*08cc*/ 	.word	0x00000000
        /*08d0*/ 	.word	0x00000000
        /*08d4*/ 	.short	0x010a
        /*08d6*/ 	.byte	0xff
	.zero		1


	//   ....[125]....
        /*08d8*/ 	.word	0x00009280
        /*08dc*/ 	.word	0x00000000
        /*08e0*/ 	.word	0x00000000
        /*08e4*/ 	.short	0x010a
        /*08e6*/ 	.byte	0xff
	.zero		1


	//   ....[126]....
        /*08e8*/ 	.word	0x000092e0
        /*08ec*/ 	.word	0x00000000
        /*08f0*/ 	.word	0x00000000
        /*08f4*/ 	.short	0x010a
        /*08f6*/ 	.byte	0xff
	.zero		1


	//   ....[127]....
        /*08f8*/ 	.word	0x00009330
        /*08fc*/ 	.word	0x00000000
        /*0900*/ 	.word	0x000000a0
        /*0904*/ 	.short	0x010a
        /*0906*/ 	.byte	0xff
	.zero		1


	//   ....[128]....
        /*0908*/ 	.word	0x00009390
        /*090c*/ 	.word	0x00000000
        /*0910*/ 	.word	0x00000098
        /*0914*/ 	.short	0x010a
        /*0916*/ 	.byte	0xff
	.zero		1


	//   ....[129]....
        /*0918*/ 	.word	0x000093f0
        /*091c*/ 	.word	0x00000000
        /*0920*/ 	.word	0x00000070
        /*0924*/ 	.short	0x010a
        /*0926*/ 	.byte	0xff
	.zero		1


	//   ....[130]....
        /*0928*/ 	.word	0x00009450
        /*092c*/ 	.word	0x00000000
        /*0930*/ 	.word	0x00000078
        /*0934*/ 	.short	0x010a
        /*0936*/ 	.byte	0xff
	.zero		1


	//   ....[131]....
        /*0938*/ 	.word	0x000094b0
        /*093c*/ 	.word	0x00000000
        /*0940*/ 	.word	0x00000080
        /*0944*/ 	.short	0x010a
        /*0946*/ 	.byte	0xff
	.zero		1


	//   ....[132]....
        /*0948*/ 	.word	0x00009510
        /*094c*/ 	.word	0x00000000
        /*0950*/ 	.word	0x00000088
        /*0954*/ 	.short	0x010a
        /*0956*/ 	.byte	0xff
	.zero		1


	//   ....[133]....
        /*0958*/ 	.word	0x00009570
        /*095c*/ 	.word	0x00000000
        /*0960*/ 	.word	0x00000070
        /*0964*/ 	.short	0x010a
        /*0966*/ 	.byte	0xff
	.zero		1


	//   ....[134]....
        /*0968*/ 	.word	0x000095d0
        /*096c*/ 	.word	0x00000000
        /*0970*/ 	.word	0x00000078
        /*0974*/ 	.short	0x010a
        /*0976*/ 	.byte	0xff
	.zero		1


	//   ....[135]....
        /*0978*/ 	.word	0x00009630
        /*097c*/ 	.word	0x00000000
        /*0980*/ 	.word	0x00000080
        /*0984*/ 	.short	0x010a
        /*0986*/ 	.byte	0xff
	.zero		1


	//   ....[136]....
        /*0988*/ 	.word	0x00009680
        /*098c*/ 	.word	0x00000000
        /*0990*/ 	.word	0x000000a0
        /*0994*/ 	.short	0x010a
        /*0996*/ 	.byte	0xff
	.zero		1


	//   ....[137]....
        /*0998*/ 	.word	0x000096e0
        /*099c*/ 	.word	0x00000002
        /*09a0*/ 	.word	0x00000050
        /*09a4*/ 	.short	0x010a
        /*09a6*/ 	.byte	0xff
	.zero		1


	//   ....[138]....
        /*09a8*/ 	.word	0x00009730
        /*09ac*/ 	.word	0x00000040
        /*09b0*/ 	.word	0x000000c0
        /*09b4*/ 	.short	0x010a
        /*09b6*/ 	.byte	0xff
	.zero		1


	//   ....[139]....
        /*09b8*/ 	.word	0x00009780
        /*09bc*/ 	.word	0x00000002
        /*09c0*/ 	.word	0x00000050
        /*09c4*/ 	.short	0x010a
        /*09c6*/ 	.byte	0xff
	.zero		1


	//   ....[140]....
        /*09c8*/ 	.word	0x000097d0
        /*09cc*/ 	.word	0x00000000
        /*09d0*/ 	.word	0x00000050
        /*09d4*/ 	.short	0x010a
        /*09d6*/ 	.byte	0xff
	.zero		1


	//   ....[141]....
        /*09d8*/ 	.word	0x00009820
        /*09dc*/ 	.word	0x00000000
        /*09e0*/ 	.word	0x00000050
        /*09e4*/ 	.short	0x010a
        /*09e6*/ 	.byte	0xff
	.zero		1


	//----- nvinfo : EIATTR_NUM_MBARRIERS
	.align		4
.L_47:
        /*09e8*/ 	.byte	0x03, 0x38
        /*09ea*/ 	.short	0x0024


	//----- nvinfo : EIATTR_EXIT_INSTR_OFFSETS
	.align		4
        /*09ec*/ 	.byte	0x04, 0x1c
        /*09ee*/ 	.short	(.L_49 - .L_48)


	//   ....[0]....
.L_48:
        /*09f0*/ 	.word	0x00002590


	//   ....[1]....
        /*09f4*/ 	.word	0x00002a80


	//   ....[2]....
        /*09f8*/ 	.word	0x00002ae0


	//   ....[3]....
        /*09fc*/ 	.word	0x00003900


	//   ....[4]....
        /*0a00*/ 	.word	0x00004930


	//   ....[5]....
        /*0a04*/ 	.word	0x00004970


	//   ....[6]....
        /*0a08*/ 	.word	0x00008b30


	//   ....[7]....
        /*0a0c*/ 	.word	0x00008bb0


	//   ....[8]....
        /*0a10*/ 	.word	0x00008be0


	//   ....[9]....
        /*0a14*/ 	.word	0x00008c50


	//----- nvinfo : EIATTR_MAX_THREADS
	.align		4
.L_49:
        /*0a18*/ 	.byte	0x04, 0x05
        /*0a1a*/ 	.short	(.L_51 - .L_50)
.L_50:
        /*0a1c*/ 	.word	0x00000100
        /*0a20*/ 	.word	0x00000001
        /*0a24*/ 	.word	0x00000001


	//----- nvinfo : EIATTR_CRS_STACK_SIZE
	.align		4
.L_51:
        /*0a28*/ 	.byte	0x04, 0x1e
        /*0a2a*/ 	.short	(.L_53 - .L_52)
.L_52:
        /*0a2c*/ 	.word	0x00000000


	//----- nvinfo : EIATTR_CBANK_PARAM_SIZE
	.align		4
.L_53:
        /*0a30*/ 	.byte	0x03, 0x19
        /*0a32*/ 	.short	0x0800


	//----- nvinfo : EIATTR_PARAM_CBANK
	.align		4
        /*0a34*/ 	.byte	0x04, 0x0a
        /*0a36*/ 	.short	(.L_55 - .L_54)
	.align		4
.L_54:
        /*0a38*/ 	.word	index@(.nv.constant0._ZN7cutlass13device_kernelINS_4gemm6kernel13GemmUniversalIN4cute5tupleIJiiiiEEENS1_10collective13CollectiveMmaINS1_35MainloopSm100TmaUmmaWarpSpecializedILi5ELi2ELi4ENS5_IJNS4_1CILi1EEESB_SB_EEEEENS5_IJNSA_ILi128EEESE_NSA_ILi32EEEEEENS_10bfloat16_tENS5_IJlSB_lEEESH_SI_NS4_8TiledMMAINS4_8MMA_AtomIJNS4_20SM100_MMA_F16BF16_SSISH_SH_fLi128ELi128ELNS4_4UMMA5MajorE0ELSN_0ELNSM_7ScaleInE0ELSO_0EEEEEENS4_6LayoutISC_NS5_IJNSA_ILi0EEESS_SS_EEEEENS5_IJNS4_10UnderscoreESV_SV_EEEEENS4_13SM90_TMA_LOADENS4_14ComposedLayoutINS4_7SwizzleILi2ELi4ELi3EEENS4_18smem_ptr_flag_bitsILi16EEENSR_INS5_IJNSA_ILi8EEESF_EEENS5_IJSF_SB_EEEEEEEvNS4_8identityESY_S18_vS19_EENS_8epilogue10collective18CollectiveEpilogueINS1B_23Sm100TmaWarpSpecializedILi4ELi2ELi32ELb1ELb0EEEJSG_NS5_IJNSR_ISE_SB_EENSR_ISF_SB_EEEEESH_SI_SH_SI_NS1B_6fusion15FusionCallbacksIS1F_NS1J_17LinearCombinationISH_fSH_fLNS_15FloatRoundStyleE2EEESG_S1I_JEEENS4_5SM1004TMEM4LOAD26SM100_TMEM_LOAD_32dp32b32xESY_S18_NS4_39AutoVectorizingCopyWithAssumedAlignmentILi128EEENS4_14SM90_TMA_STOREES18_S1U_S1U_EEEvvEEEEvNT_6ParamsE)
        /*0a3c*/ 	.short	0x0380
        /*0a3e*/ 	.short	0x0800


	//----- nvinfo : EIATTR_SW_WAR
	.align		4
.L_55:
        /*0a40*/ 	.byte	0x04, 0x36
        /*0a42*/ 	.short	(.L_57 - .L_56)
.L_56:
        /*0a44*/ 	.word	0x00000008
.L_57:


//--------------------- .nv.callgraph             --------------------------
	.section	.nv.callgraph,"",@"SHT_CUDA_CALLGRAPH"
	.align	4
	.sectionentsize	8
	.align		4
        /*0000*/ 	.word	0x00000000
	.align		4
        /*0004*/ 	.word	0xffffffff
	.align		4
        /*0008*/ 	.word	index@(_ZN7cutlass13device_kernelINS_4gemm6kernel13GemmUniversalIN4cute5tupleIJiiiiEEENS1_10collective13CollectiveMmaINS1_35MainloopSm100TmaUmmaWarpSpecializedILi5ELi2ELi4ENS5_IJNS4_1CILi1EEESB_SB_EEEEENS5_IJNSA_ILi128EEESE_NSA_ILi32EEEEEENS_10bfloat16_tENS5_IJlSB_lEEESH_SI_NS4_8TiledMMAINS4_8MMA_AtomIJNS4_20SM100_MMA_F16BF16_SSISH_SH_fLi128ELi128ELNS4_4UMMA5MajorE0ELSN_0ELNSM_7ScaleInE0ELSO_0EEEEEENS4_6LayoutISC_NS5_IJNSA_ILi0EEESS_SS_EEEEENS5_IJNS4_10UnderscoreESV_SV_EEEEENS4_13SM90_TMA_LOADENS4_14ComposedLayoutINS4_7SwizzleILi2ELi4ELi3EEENS4_18smem_ptr_flag_bitsILi16EEENSR_INS5_IJNSA_ILi8EEESF_EEENS5_IJSF_SB_EEEEEEEvNS4_8identityESY_S18_vS19_EENS_8epilogue10collective18CollectiveEpilogueINS1B_23Sm100TmaWarpSpecializedILi4ELi2ELi32ELb1ELb0EEEJSG_NS5_IJNSR_ISE_SB_EENSR_ISF_SB_EEEEESH_SI_SH_SI_NS1B_6fusion15FusionCallbacksIS1F_NS1J_17LinearCombinationISH_fSH_fLNS_15FloatRoundStyleE2EEESG_S1I_JEEENS4_5SM1004TMEM4LOAD26SM100_TMEM_LOAD_32dp32b32xESY_S18_NS4_39AutoVectorizingCopyWithAssumedAlignmentILi128EEENS4_14SM90_TMA_STOREES18_S1U_S1U_EEEvvEEEEvNT_6ParamsE)
	.align		4
        /*000c*/ 	.word	index@(__assertfail)
	.align		4
        /*0010*/ 	.word	0x00000000
	.align		4
        /*0014*/ 	.word	0xfffffffe
	.align		4
        /*0018*/ 	.word	0x00000000
	.align		4
        /*001c*/ 	.word	0xfffffffd
	.align		4
        /*0020*/ 	.word	0x00000000
	.align		4
        /*0024*/ 	.word	0xfffffffc


//--------------------- .nv.constant4             --------------------------
	.section	.nv.constant4,"a",@progbits
	.align	8
	.align		8
.nv.constant4:
        /*0000*/ 	.dword	__assertfail
	.align		8
        /*0008*/ 	.dword	__unnamed_1
	.align		8
        /*0010*/ 	.dword	__unnamed_2
	.align		8
        /*0018*/ 	.dword	_ZN39_INTERNAL_e6f8d0d2_4_k_cu_bb687853_76784cuda3std3__45__cpo5beginE
	.align		8
        /*0020*/ 	.dword	_ZN39_INTERNAL_e6f8d0d2_4_k_cu_bb687853_76784cuda3std3__45__cpo3endE
	.align		8
        /*0028*/ 	.dword	_ZN39_INTERNAL_e6f8d0d2_4_k_cu_bb687853_76784cuda3std3__45__cpo6cbeginE
	.align		8
        /*0030*/ 	.dword	_ZN39_INTERNAL_e6f8d0d2_4_k_cu_bb687853_76784cuda3std3__45__cpo4cendE
	.align		8
        /*0038*/ 	.dword	_ZN39_INTERNAL_e6f8d0d2_4_k_cu_bb687853_76784cuda3std3__441_GLOBAL__N__e6f8d0d2_4_k_cu_bb687853_76786ignoreE
	.align		8
        /*0040*/ 	.dword	_ZN39_INTERNAL_e6f8d0d2_4_k_cu_bb687853_76784cuda3std3__419piecewise_constructE
	.align		8
        /*0048*/ 	.dword	_ZN39_INTERNAL_e6f8d0d2_4_k_cu_bb687853_76784cuda3std3__48in_placeE
	.align		8
        /*0050*/ 	.dword	_ZN39_INTERNAL_e6f8d0d2_4_k_cu_bb687853_76784cuda3std6ranges3__45__cpo4swapE
	.align		8
        /*0058*/ 	.dword	_ZN39_INTERNAL_e6f8d0d2_4_k_cu_bb687853_76784cuda3std6ranges3__45__cpo9iter_moveE
	.align		8
        /*0060*/ 	.dword	_ZN39_INTERNAL_e6f8d0d2_4_k_cu_bb687853_76784cute7productE
	.align		8
        /*0068*/ 	.dword	_ZN39_INTERNAL_e6f8d0d2_4_k_cu_bb687853_76784cute1_E
	.align		8
        /*0070*/ 	.dword	$str$25
	.align		8
        /*0078*/ 	.dword	$str$26
	.align		8
        /*0080*/ 	.dword	$str$27
	.align		8
        /*0088*/ 	.dword	$str$28


//--------------------- .text._ZN7cutlass13device_kernelINS_4gemm6kernel13GemmUniversalIN4cute5tupleIJiiiiEEENS1_10collective13CollectiveMmaINS1_35MainloopSm100TmaUmmaWarpSpecializedILi5ELi2ELi4ENS5_IJNS4_1CILi1EEESB_SB_EEEEENS5_IJNSA_ILi128EEESE_NSA_ILi32EEEEEENS_10bfloat16_tENS5_IJlSB_lEEESH_SI_NS4_8TiledMMAINS4_8MMA_AtomIJNS4_20SM100_MMA_F16BF16_SSISH_SH_fLi128ELi128ELNS4_4UMMA5MajorE0ELSN_0ELNSM_7ScaleInE0ELSO_0EEEEEENS4_6LayoutISC_NS5_IJNSA_ILi0EEESS_SS_EEEEENS5_IJNS4_10UnderscoreESV_SV_EEEEENS4_13SM90_TMA_LOADENS4_14ComposedLayoutINS4_7SwizzleILi2ELi4ELi3EEENS4_18smem_ptr_flag_bitsILi16EEENSR_INS5_IJNSA_ILi8EEESF_EEENS5_IJSF_SB_EEEEEEEvNS4_8identityESY_S18_vS19_EENS_8epilogue10collective18CollectiveEpilogueINS1B_23Sm100TmaWarpSpecializedILi4ELi2ELi32ELb1ELb0EEEJSG_NS5_IJNSR_ISE_SB_EENSR_ISF_SB_EEEEESH_SI_SH_SI_NS1B_6fusion15FusionCallbacksIS1F_NS1J_17LinearCombinationISH_fSH_fLNS_15FloatRoundStyleE2EEESG_S1I_JEEENS4_5SM1004TMEM4LOAD26SM100_TMEM_LOAD_32dp32b32xESY_S18_NS4_39AutoVectorizingCopyWithAssumedAlignmentILi128EEENS4_14SM90_TMA_STOREES18_S1U_S1U_EEEvvEEEEvNT_6ParamsE --------------------------
	.section	.text._ZN7cutlass13device_kernelINS_4gemm6kernel13GemmUniversalIN4cute5tupleIJiiiiEEENS1_10collective13CollectiveMmaINS1_35MainloopSm100TmaUmmaWarpSpecializedILi5ELi2ELi4ENS5_IJNS4_1CILi1EEESB_SB_EEEEENS5_IJNSA_ILi128EEESE_NSA_ILi32EEEEEENS_10bfloat16_tENS5_IJlSB_lEEESH_SI_NS4_8TiledMMAINS4_8MMA_AtomIJNS4_20SM100_MMA_F16BF16_SSISH_SH_fLi128ELi128ELNS4_4UMMA5MajorE0ELSN_0ELNSM_7ScaleInE0ELSO_0EEEEEENS4_6LayoutISC_NS5_IJNSA_ILi0EEESS_SS_EEEEENS5_IJNS4_10UnderscoreESV_SV_EEEEENS4_13SM90_TMA_LOADENS4_14ComposedLayoutINS4_7SwizzleILi2ELi4ELi3EEENS4_18smem_ptr_flag_bitsILi16EEENSR_INS5_IJNSA_ILi8EEESF_EEENS5_IJSF_SB_EEEEEEEvNS4_8identityESY_S18_vS19_EENS_8epilogue10collective18CollectiveEpilogueINS1B_23Sm100TmaWarpSpecializedILi4ELi2ELi32ELb1ELb0EEEJSG_NS5_IJNSR_ISE_SB_EENSR_ISF_SB_EEEEESH_SI_SH_SI_NS1B_6fusion15FusionCallbacksIS1F_NS1J_17LinearCombinationISH_fSH_fLNS_15FloatRoundStyleE2EEESG_S1I_JEEENS4_5SM1004TMEM4LOAD26SM100_TMEM_LOAD_32dp32b32xESY_S18_NS4_39AutoVectorizingCopyWithAssumedAlignmentILi128EEENS4_14SM90_TMA_STOREES18_S1U_S1U_EEEvvEEEEvNT_6ParamsE,"ax",@progbits
	.align	128
.text._ZN7cutlass13device_kernelINS_4gemm6kernel13GemmUniversalIN4cute5tupleIJiiiiEEENS1_10collective13CollectiveMmaINS1_35MainloopSm100TmaUmmaWarpSpecializedILi5ELi2ELi4ENS5_IJNS4_1CILi1EEESB_SB_EEEEENS5_IJNSA_ILi128EEESE_NSA_ILi32EEEEEENS_10bfloat16_tENS5_IJlSB_lEEESH_SI_NS4_8TiledMMAINS4_8MMA_AtomIJNS4_20SM100_MMA_F16BF16_SSISH_SH_fLi128ELi128ELNS4_4UMMA5MajorE0ELSN_0ELNSM_7ScaleInE0ELSO_0EEEEEENS4_6LayoutISC_NS5_IJNSA_ILi0EEESS_SS_EEEEENS5_IJNS4_10UnderscoreESV_SV_EEEEENS4_13SM90_TMA_LOADENS4_14ComposedLayoutINS4_7SwizzleILi2ELi4ELi3EEENS4_18smem_ptr_flag_bitsILi16EEENSR_INS5_IJNSA_ILi8EEESF_EEENS5_IJSF_SB_EEEEEEEvNS4_8identityESY_S18_vS19_EENS_8epilogue10collective18CollectiveEpilogueINS1B_23Sm100TmaWarpSpecializedILi4ELi2ELi32ELb1ELb0EEEJSG_NS5_IJNSR_ISE_SB_EENSR_ISF_SB_EEEEESH_SI_SH_SI_NS1B_6fusion15FusionCallbacksIS1F_NS1J_17LinearCombinationISH_fSH_fLNS_15FloatRoundStyleE2EEESG_S1I_JEEENS4_5SM1004TMEM4LOAD26SM100_TMEM_LOAD_32dp32b32xESY_S18_NS4_39AutoVectorizingCopyWithAssumedAlignmentILi128EEENS4_14SM90_TMA_STOREES18_S1U_S1U_EEEvvEEEEvNT_6ParamsE:
        .type           _ZN7cutlass13device_kernelINS_4gemm6kernel13GemmUniversalIN4cute5tupleIJiiiiEEENS1_10collective13CollectiveMmaINS1_35MainloopSm100TmaUmmaWarpSpecializedILi5ELi2ELi4ENS5_IJNS4_1CILi1EEESB_SB_EEEEENS5_IJNSA_ILi128EEESE_NSA_ILi32EEEEEENS_10bfloat16_tENS5_IJlSB_lEEESH_SI_NS4_8TiledMMAINS4_8MMA_AtomIJNS4_20SM100_MMA_F16BF16_SSISH_SH_fLi128ELi128ELNS4_4UMMA5MajorE0ELSN_0ELNSM_7ScaleInE0ELSO_0EEEEEENS4_6LayoutISC_NS5_IJNSA_ILi0EEESS_SS_EEEEENS5_IJNS4_10UnderscoreESV_SV_EEEEENS4_13SM90_TMA_LOADENS4_14ComposedLayoutINS4_7SwizzleILi2ELi4ELi3EEENS4_18smem_ptr_flag_bitsILi16EEENSR_INS5_IJNSA_ILi8EEESF_EEENS5_IJSF_SB_EEEEEEEvNS4_8identityESY_S18_vS19_EENS_8epilogue10collective18CollectiveEpilogueINS1B_23Sm100TmaWarpSpecializedILi4ELi2ELi32ELb1ELb0EEEJSG_NS5_IJNSR_ISE_SB_EENSR_ISF_SB_EEEEESH_SI_SH_SI_NS1B_6fusion15FusionCallbacksIS1F_NS1J_17LinearCombinationISH_fSH_fLNS_15FloatRoundStyleE2EEESG_S1I_JEEENS4_5SM1004TMEM4LOAD26SM100_TMEM_LOAD_32dp32b32xESY_S18_NS4_39AutoVectorizingCopyWithAssumedAlignmentILi128EEENS4_14SM90_TMA_STOREES18_S1U_S1U_EEEvvEEEEvNT_6ParamsE,@function
        .size           _ZN7cutlass13device_kernelINS_4gemm6kernel13GemmUniversalIN4cute5tupleIJiiiiEEENS1_10collective13CollectiveMmaINS1_35MainloopSm100TmaUmmaWarpSpecializedILi5ELi2ELi4ENS5_IJNS4_1CILi1EEESB_SB_EEEEENS5_IJNSA_ILi128EEESE_NSA_ILi32EEEEEENS_10bfloat16_tENS5_IJlSB_lEEESH_SI_NS4_8TiledMMAINS4_8MMA_AtomIJNS4_20SM100_MMA_F16BF16_SSISH_SH_fLi128ELi128ELNS4_4UMMA5MajorE0ELSN_0ELNSM_7ScaleInE0ELSO_0EEEEEENS4_6LayoutISC_NS5_IJNSA_ILi0EEESS_SS_EEEEENS5_IJNS4_10UnderscoreESV_SV_EEEEENS4_13SM90_TMA_LOADENS4_14ComposedLayoutINS4_7SwizzleILi2ELi4ELi3EEENS4_18smem_ptr_flag_bitsILi16EEENSR_INS5_IJNSA_ILi8EEESF_EEENS5_IJSF_SB_EEEEEEEvNS4_8identityESY_S18_vS19_EENS_8epilogue10collective18CollectiveEpilogueINS1B_23Sm100TmaWarpSpecializedILi4ELi2ELi32ELb1ELb0EEEJSG_NS5_IJNSR_ISE_SB_EENSR_ISF_SB_EEEEESH_SI_SH_SI_NS1B_6fusion15FusionCallbacksIS1F_NS1J_17LinearCombinationISH_fSH_fLNS_15FloatRoundStyleE2EEESG_S1I_JEEENS4_5SM1004TMEM4LOAD26SM100_TMEM_LOAD_32dp32b32xESY_S18_NS4_39AutoVectorizingCopyWithAssumedAlignmentILi128EEENS4_14SM90_TMA_STOREES18_S1U_S1U_EEEvvEEEEvNT_6ParamsE,(.L_x_179 - _ZN7cutlass13device_kernelINS_4gemm6kernel13GemmUniversalIN4cute5tupleIJiiiiEEENS1_10collective13CollectiveMmaINS1_35MainloopSm100TmaUmmaWarpSpecializedILi5ELi2ELi4ENS5_IJNS4_1CILi1EEESB_SB_EEEEENS5_IJNSA_ILi128EEESE_NSA_ILi32EEEEEENS_10bfloat16_tENS5_IJlSB_lEEESH_SI_NS4_8TiledMMAINS4_8MMA_AtomIJNS4_20SM100_MMA_F16BF16_SSISH_SH_fLi128ELi128ELNS4_4UMMA5MajorE0ELSN_0ELNSM_7ScaleInE0ELSO_0EEEEEENS4_6LayoutISC_NS5_IJNSA_ILi0EEESS_SS_EEEEENS5_IJNS4_10UnderscoreESV_SV_EEEEENS4_13SM90_TMA_LOADENS4_14ComposedLayoutINS4_7SwizzleILi2ELi4ELi3EEENS4_18smem_ptr_flag_bitsILi16EEENSR_INS5_IJNSA_ILi8EEESF_EEENS5_IJSF_SB_EEEEEEEvNS4_8identityESY_S18_vS19_EENS_8epilogue10collective18CollectiveEpilogueINS1B_23Sm100TmaWarpSpecializedILi4ELi2ELi32ELb1ELb0EEEJSG_NS5_IJNSR_ISE_SB_EENSR_ISF_SB_EEEEESH_SI_SH_SI_NS1B_6fusion15FusionCallbacksIS1F_NS1J_17LinearCombinationISH_fSH_fLNS_15FloatRoundStyleE2EEESG_S1I_JEEENS4_5SM1004TMEM4LOAD26SM100_TMEM_LOAD_32dp32b32xESY_S18_NS4_39AutoVectorizingCopyWithAssumedAlignmentILi128EEENS4_14SM90_TMA_STOREES18_S1U_S1U_EEEvvEEEEvNT_6ParamsE)
        .other          _ZN7cutlass13device_kernelINS_4gemm6kernel13GemmUniversalIN4cute5tupleIJiiiiEEENS1_10collective13CollectiveMmaINS1_35MainloopSm100TmaUmmaWarpSpecializedILi5ELi2ELi4ENS5_IJNS4_1CILi1EEESB_SB_EEEEENS5_IJNSA_ILi128EEESE_NSA_ILi32EEEEEENS_10bfloat16_tENS5_IJlSB_lEEESH_SI_NS4_8TiledMMAINS4_8MMA_AtomIJNS4_20SM100_MMA_F16BF16_SSISH_SH_fLi128ELi128ELNS4_4UMMA5MajorE0ELSN_0ELNSM_7ScaleInE0ELSO_0EEEEEENS4_6LayoutISC_NS5_IJNSA_ILi0EEESS_SS_EEEEENS5_IJNS4_10UnderscoreESV_SV_EEEEENS4_13SM90_TMA_LOADENS4_14ComposedLayoutINS4_7SwizzleILi2ELi4ELi3EEENS4_18smem_ptr_flag_bitsILi16EEENSR_INS5_IJNSA_ILi8EEESF_EEENS5_IJSF_SB_EEEEEEEvNS4_8identityESY_S18_vS19_EENS_8epilogue10collective18CollectiveEpilogueINS1B_23Sm100TmaWarpSpecializedILi4ELi2ELi32ELb1ELb0EEEJSG_NS5_IJNSR_ISE_SB_EENSR_ISF_SB_EEEEESH_SI_SH_SI_NS1B_6fusion15FusionCallbacksIS1F_NS1J_17LinearCombinationISH_fSH_fLNS_15FloatRoundStyleE2EEESG_S1I_JEEENS4_5SM1004TMEM4LOAD26SM100_TMEM_LOAD_32dp32b32xESY_S18_NS4_39AutoVectorizingCopyWithAssumedAlignmentILi128EEENS4_14SM90_TMA_STOREES18_S1U_S1U_EEEvvEEEEvNT_6ParamsE,@"STO_CUDA_ENTRY STV_DEFAULT"
_ZN7cutlass13device_kernelINS_4gemm6kernel13GemmUniversalIN4cute5tupleIJiiiiEEENS1_10collective13CollectiveMmaINS1_35MainloopSm100TmaUmmaWarpSpecializedILi5ELi2ELi4ENS5_IJNS4_1CILi1EEESB_SB_EEEEENS5_IJNSA_ILi128EEESE_NSA_ILi32EEEEEENS_10bfloat16_tENS5_IJlSB_lEEESH_SI_NS4_8TiledMMAINS4_8MMA_AtomIJNS4_20SM100_MMA_F16BF16_SSISH_SH_fLi128ELi128ELNS4_4UMMA5MajorE0ELSN_0ELNSM_7ScaleInE0ELSO_0EEEEEENS4_6LayoutISC_NS5_IJNSA_ILi0EEESS_SS_EEEEENS5_IJNS4_10UnderscoreESV_SV_EEEEENS4_13SM90_TMA_LOADENS4_14ComposedLayoutINS4_7SwizzleILi2ELi4ELi3EEENS4_18smem_ptr_flag_bitsILi16EEENSR_INS5_IJNSA_ILi8EEESF_EEENS5_IJSF_SB_EEEEEEEvNS4_8identityESY_S18_vS19_EENS_8epilogue10collective18CollectiveEpilogueINS1B_23Sm100TmaWarpSpecializedILi4ELi2ELi32ELb1ELb0EEEJSG_NS5_IJNSR_ISE_SB_EENSR_ISF_SB_EEEEESH_SI_SH_SI_NS1B_6fusion15FusionCallbacksIS1F_NS1J_17LinearCombinationISH_fSH_fLNS_15FloatRoundStyleE2EEESG_S1I_JEEENS4_5SM1004TMEM4LOAD26SM100_TMEM_LOAD_32dp32b32xESY_S18_NS4_39AutoVectorizingCopyWithAssumedAlignmentILi128EEENS4_14SM90_TMA_STOREES18_S1U_S1U_EEEvvEEEEvNT_6ParamsE:
[----:B------:R-:W1:Y:S01]  /*0000*/  LDC R1, c[0x0][0x37c] ;  /* 0x0000df00ff017b82 */ /* 0x000e620000000800 */
[----:B------:R-:W2:Y:S01]  /*0010*/  S2R R101, SR_TID.X ;  /* 0x0000000000657919 */ /* 0x000ea20000002100 */
[----:B------:R-:W3:Y:S01]  /*0020*/  LDCU.64 UR4, c[0x0][0x890] ;  /* 0x00011200ff0477ac */ /* 0x000ee20008000a00 */
[----:B------:R-:W-:Y:S02]  /*0030*/  PRMT R88, RZ, 0x7610, R88 ;  /* 0x00007610ff587816 */ /* 0x000fe40000000058 */
[----:B------:R-:W-:Y:S01]  /*0040*/  ELECT P5, URZ, PT ;  /* 0x0000000000ff782f */ /* 0x000fe200038a0000 */
[----:B------:R-:W4:Y:S01]  /*0050*/  LDCU.64 UR46, c[0x0][0x358] ;  /* 0x00006b00ff2e77ac */ /* 0x000f220008000a00 */
[----:B---3--:R-:W-:-:S04]  /*0060*/  UISETP.NE.U32.AND UP0, UPT, UR4, URZ, UPT ;  /* 0x000000ff0400728c */ /* 0x008fc8000bf05070 */
[----:B------:R-:W-:Y:S01]  /*0070*/  UISETP.NE.AND.EX UP0, UPT, UR5, URZ, UPT, UP0 ;  /* 0x000000ff0500728c */ /* 0x000fe2000bf05300 */
[----:B--2---:R-:W-:-:S05]  /*0080*/  SHF.R.U32.HI R92, RZ, 0x5, R101 ;  /* 0x00000005ff5c7819 */ /* 0x004fca0000011665 */
[----:B------:R-:W2:Y:S02]  /*0090*/  SHFL.IDX PT, R0, R92, RZ, 0x1f ;  /* 0x00001fff5c007589 */ /* 0x000ea400000e0000 */
[----:B--2---:R-:W-:Y:S01]  /*00a0*/  R2UR UR8, R0 ;  /* 0x00000000000872ca */ /* 0x004fe200000e0000 */
[----:B-1--4-:R-:W-:-:S14]  /*00b0*/  BRA.U UP0, `(.L_x_0) ;  /* 0x00000001002c7547 */ /* 0x012fdc000b800000 */
[----:B------:R-:W1:Y:S02]  /*00c0*/  LDCU.64 UR6, c[0x0][0x888] ;  /* 0x00011100ff0677ac */ /* 0x000e640008000a00 */
[----:B-1----:R-:W-:-:S04]  /*00d0*/  UISETP.NE.U32.AND UP0, UPT, UR6, URZ, UPT ;  /* 0x000000ff0600728c */ /* 0x002fc8000bf05070 */
[----:B------:R-:W-:-:S09]  /*00e0*/  UISETP.NE.AND.EX UP0, UPT, UR7, URZ, UPT, UP0 ;  /* 0x000000ff0700728c */ /* 0x000fd2000bf05300 */
[----:B------:R-:W-:Y:S05]  /*00f0*/  BRA.U !UP0, `(.L_x_1) ;  /* 0x0000000108107547 */ /* 0x000fea000b800000 */
[----:B------:R-:W1:Y:S02]  /*0100*/  LDC.64 R2, c[0x0][0x888] ;  /* 0x00022200ff027b82 */ /* 0x000e640000000a00 */
[----:B-1----:R1:W5:Y:S01]  /*0110*/  LDG.E R49, desc[UR46][R2.64] ;  /* 0x0000002e02317981 */ /* 0x002362000c1e1900 */
[----:B------:R-:W-:Y:S01]  /*0120*/  HFMA2 R88, -RZ, RZ, 0, 5.9604644775390625e-08 ;  /* 0x00000001ff587431 */ /* 0x000fe200000001ff */
[----:B------:R-:W-:Y:S05]  /*0130*/  BRA `(.L_x_0) ;  /* 0x00000000000c7947 */ /* 0x000fea0003800000 */
.L_x_1:
[----:B------:R-:W1:Y:S01]  /*0140*/  LDCU UR6, c[0x0][0x880] ;  /* 0x00011000ff0677ac */ /* 0x000e620008000800 */
[----:B------:R-:W-:Y:S01]  /*0150*/  HFMA2 R88, -RZ, RZ, 0, 5.9604644775390625e-08 ;  /* 0x00000001ff587431 */ /* 0x000fe200000001ff */
[----:B-1----:R-:W-:-:S07]  /*0160*/  MOV R49, UR6 ;  /* 0x0000000600317c02 */ /* 0x002fce0008000f00 */
.L_x_0:
[----:B------:R-:W2:Y:S02]  /*0170*/  LDCU.64 UR6, c[0x0][0x8b0] ;  /* 0x00011600ff0677ac */ /* 0x000ea40008000a00 */
[----:B--2---:R-:W-:-:S04]  /*0180*/  UISETP.NE.U32.AND UP0, UPT, UR6, URZ, UPT ;  /* 0x000000ff0600728c */ /* 0x004fc8000bf05070 */
[----:B------:R-:W-:-:S09]  /*0190*/  UISETP.NE.AND.EX UP0, UPT, UR7, URZ, UPT, UP0 ;  /* 0x000000ff0700728c */ /* 0x000fd2000bf05300 */
[----:B------:R-:W-:Y:S05]  /*01a0*/  BRA.U UP0, `(.L_x_2) ;  /* 0x0000000100247547 */ /* 0x000fea000b800000 */
[----:B------:R-:W2:Y:S02]  /*01b0*/  LDCU.64 UR6, c[0x0][0x8a8] ;  /* 0x00011500ff0677ac */ /* 0x000ea40008000a00 */
[----:B--2---:R-:W-:-:S04]  /*01c0*/  UISETP.NE.U32.AND UP0, UPT, UR6, URZ, UPT ;  /* 0x000000ff0600728c */ /* 0x004fc8000bf05070 */
[----:B------:R-:W-:-:S09]  /*01d0*/  UISETP.NE.AND.EX UP0, UPT, UR7, URZ, UPT, UP0 ;  /* 0x000000ff0700728c */ /* 0x000fd2000bf05300 */
[----:B------:R-:W-:Y:S05]  /*01e0*/  BRA.U !UP0, `(.L_x_3) ;  /* 0x00000001080c7547 */ /* 0x000fea000b800000 */
[----:B-1----:R-:W1:Y:S02]  /*01f0*/  LDC.64 R2, c[0x0][0x8a8] ;  /* 0x00022a00ff027b82 */ /* 0x002e640000000a00 */
[----:B-1----:R2:W5:Y:S01]  /*0200*/  LDG.E R47, desc[UR46][R2.64] ;  /* 0x0000002e022f7981 */ /* 0x002562000c1e1900 */
[----:B------:R-:W-:Y:S05]  /*0210*/  BRA `(.L_x_2) ;  /* 0x0000000000087947 */ /* 0x000fea0003800000 */
.L_x_3:
[----:B------:R-:W2:Y:S02]  /*0220*/  LDCU UR6, c[0x0][0x8a0] ;  /* 0x00011400ff0677ac */ /* 0x000ea40008000800 */
[----:B--2---:R-:W-:Y:S02]  /*0230*/  MOV R47, UR6 ;  /* 0x00000006002f7c02 */ /* 0x004fe40008000f00 */
.L_x_2:
[----:B------:R-:W-:Y:S01]  /*0240*/  IMAD.U32 R0, RZ, RZ, UR8 ;  /* 0x00000008ff007e24 */ /* 0x000fe2000f8e00ff */
[----:B------:R-:W-:Y:S04]  /*0250*/  BSSY.RECONVERGENT B0, `(.L_x_4) ;  /* 0x000000c000007945 */ /* 0x000fe80003800200 */
[C---:B------:R-:W-:Y:S02]  /*0260*/  ISETP.NE.OR P1, PT, R0.reuse, 0x1, !P5 ;  /* 0x000000010000780c */ /* 0x040fe40006f25670 */
[----:B------:R-:W-:-:S11]  /*0270*/  ISETP.NE.OR P0, PT, R0, 0x3, !P5 ;  /* 0x000000030000780c */ /* 0x000fd60006f05670 */
[----:B------:R-:W-:Y:S05]  /*0280*/  @P1 BRA `(.L_x_5) ;  /* 0x0000000000201947 */ /* 0x000fea0003800000 */
[----:B------:R-:W3:Y:S02]  /*0290*/  LDCU.64 UR6, c[0x0][0x348] ;  /* 0x00006900ff0677ac */ /* 0x000ee40008000a00 */
[----:B---3--:R-:W-:Y:S02]  /*02a0*/  UIADD3 UR10, UP1, UPT, UR6, 0x80, URZ ;  /* 0x00000080060a7890 */ /* 0x008fe4000ff3e0ff */
[----:B------:R-:W-:Y:S02]  /*02b0*/  UIADD3 UR6, UP0, UPT, UR6, 0x180, URZ ;  /* 0x0000018006067890 */ /* 0x000fe4000ff1e0ff */
[----:B------:R-:W-:Y:S02]  /*02c0*/  UIADD3.X UR11, UPT, UPT, URZ, UR7, URZ, UP1, !UPT ;  /* 0x00000007ff0b7290 */ /* 0x000fe40008ffe4ff */
[----:B------:R-:W-:-:S07]  /*02d0*/  UIADD3.X UR7, UPT, UPT, URZ, UR7, URZ, UP0, !UPT ;  /* 0x00000007ff077290 */ /* 0x000fce00087fe4ff */
[----:B------:R3:W-:Y:S02]  /*02e0*/  UTMACCTL.PF [UR10] ;  /* 0x000000000a0079b9 */ /* 0x0007e40008040000 */
[----:B------:R3:W-:Y:S02]  /*02f0*/  UTMACCTL.PF [UR6] ;  /* 0x00000000060079b9 */ /* 0x0007e40008040000 */
[----:B---3--:R-:W-:Y:S01]  /*0300*/  NOP ;  /* 0x0000000000007918 */ /* 0x008fe20000000000 */
.L_x_5:
[----:B------:R-:W-:Y:S05]  /*0310*/  BSYNC.RECONVERGENT B0 ;  /* 0x0000000000007941 */ /* 0x000fea0003800200 */
.L_x_4:
[----:B------:R-:W-:Y:S04]  /*0320*/  BSSY.RECONVERGENT B0, `(.L_x_6) ;  /* 0x000000a000007945 */ /* 0x000fe80003800200 */
        /* <DEDUP_REMOVED lines=9> */
.L_x_7:
[----:B------:R-:W-:Y:S05]  /*03c0*/  BSYNC.RECONVERGENT B0 ;  /* 0x0000000000007941 */ /* 0x000fea0003800200 */
.L_x_6:
[----:B------:R-:W3:Y:S01]  /*03d0*/  LDCU.64 UR6, c[0x0][0x888] ;  /* 0x00011100ff0677ac */ /* 0x000ee20008000a00 */
[----:B------:R-:W-:Y:S02]  /*03e0*/  UISETP.EQ.U32.AND UP1, UPT, UR4, URZ, UPT ;  /* 0x000000ff0400728c */ /* 0x000fe4000bf22070 */
[----:B------:R-:W-:Y:S02]  /*03f0*/  UPLOP3.LUT UP2, UPT, UPT, UPT, UPT, 0x80, 0x8 ;  /* 0x000000000008789c */ /* 0x000fe40003f4f070 */
[----:B---3--:R-:W-:-:S04]  /*0400*/  UISETP.NE.U32.AND UP0, UPT, UR6, URZ, UPT ;  /* 0x000000ff0600728c */ /* 0x008fc8000bf05070 */
[----:B------:R-:W-:-:S04]  /*0410*/  UISETP.NE.AND.EX UP0, UPT, UR7, URZ, UPT, UP0 ;  /* 0x000000ff0700728c */ /* 0x000fc8000bf05300 */
[----:B------:R-:W-:-:S04]  /*0420*/  UISETP.EQ.OR.EX UP3, UPT, UR5, URZ, !UP0, UP1 ;  /* 0x000000ff0500728c */ /* 0x000fc8000c762710 */
[----:B------:R-:W-:-:S05]  /*0430*/  UP2UR UR50, UPR, URZ, 0x8 ;  /* 0x00000008ff327883 */ /* 0x000fca0008000000 */
[----:B------:R-:W-:Y:S07]  /*0440*/  BRA.U !UP3, `(.L_x_8) ;  /* 0x000000010b207547 */ /* 0x000fee000b800000 */
[----:B------:R-:W-:Y:S01]  /*0450*/  UISETP.NE.U32.AND UP2, UPT, UR4, URZ, UPT ;  /* 0x000000ff0400728c */ /* 0x000fe2000bf45070 */
[----:B-----5:R-:W-:Y:S01]  /*0460*/  FSETP.NEU.AND P0, PT, R49, RZ, PT ;  /* 0x000000ff3100720b */ /* 0x020fe20003f0d000 */
[----:B------:R-:W-:Y:S02]  /*0470*/  USEL UR4, URZ, 0xffffffff, UP0 ;  /* 0xffffffffff047887 */ /* 0x000fe40008000000 */
[----:B------:R-:W-:-:S10]  /*0480*/  UISETP.NE.AND.EX UP2, UPT, UR5, URZ, UPT, UP2 ;  /* 0x000000ff0500728c */ /* 0x000fd4000bf45320 */
[----:B------:R-:W-:Y:S01]  /*0490*/  VOTEU.ANY UP1, P0 ;  /* 0x0000000000ff7886 */ /* 0x000fe20000020100 */
[----:B------:R-:W-:-:S04]  /*04a0*/  @!UP2 USEL UR4, URZ, 0xffffffff, UP1 ;  /* 0xffffffffff04a887 */ /* 0x000fc80008800000 */
[----:B------:R-:W-:-:S04]  /*04b0*/  ULOP3.LUT UR4, UR4, 0x1, URZ, 0xc0, !UPT ;  /* 0x0000000104047892 */ /* 0x000fc8000f8ec0ff */
[----:B------:R-:W-:-:S11]  /*04c0*/  UISETP.NE.U32.AND UP2, UPT, UR4, 0x1, UPT ;  /* 0x000000010400788c */ /* 0x000fd6000bf45070 */
.L_x_8:
[----:B-12---:R-:W1:Y:S01]  /*04d0*/  SHFL.IDX PT, R2, R92, RZ, 0x1f ;  /* 0x00001fff5c027589 */ /* 0x006e6200000e0000 */
[----:B------:R-:W-:-:S04]  /*04e0*/  UISETP.NE.AND UP1, UPT, UR8, 0x2, UPT ;  /* 0x000000020800788c */ /* 0x000fc8000bf25270 */
[----:B------:R-:W-:Y:S01]  /*04f0*/  USEL UR6, URZ, 0x1, UP1 ;  /* 0x00000001ff067887 */ /* 0x000fe20008800000 */
[----:B-1----:R-:W-:-:S13]  /*0500*/  ISETP.NE.AND P0, PT, R2, RZ, PT ;  /* 0x000000ff0200720c */ /* 0x002fda0003f05270 */
[----:B------:R-:W-:Y:S05]  /*0510*/  @P0 BRA `(.L_x_9) ;  /* 0x0000000000500947 */ /* 0x000fea0003800000 */
[----:B------:R-:W1:Y:S01]  /*0520*/  S2UR UR5, SR_CgaCtaId ;  /* 0x00000000000579c3 */ /* 0x000e620000008800 */
[----:B------:R-:W-:Y:S01]  /*0530*/  UMOV UR7, 0x400 ;  /* 0x0000040000077882 */ /* 0x000fe20000000000 */
[----:B------:R-:W-:Y:S01]  /*0540*/  UMOV UR4, 0x1 ;  /* 0x0000000100047882 */ /* 0x000fe20000000000 */
[----:B------:R-:W-:Y:S01]  /*0550*/  ELECT P0, URZ, PT ;  /* 0x0000000000ff782f */ /* 0x000fe20003800000 */
[----:B------:R-:W-:-:S04]  /*0560*/  UIADD3 UR10, UPT, UPT, -UR4, 0x100000, URZ ;  /* 0x00100000040a7890 */ /* 0x000fc8000fffe1ff */
[----:B------:R-:W-:Y:S02]  /*0570*/  USHF.L.U32 UR11, UR10, 0xb, URZ ;  /* 0x0000000b0a0b7899 */ /* 0x000fe400080006ff */
[----:B------:R-:W-:Y:S02]  /*0580*/  USHF.L.U32 UR10, UR10, 0x1, URZ ;  /* 0x000000010a0a7899 */ /* 0x000fe400080006ff */
[----:B-1----:R-:W-:Y:S01]  /*0590*/  ULEA UR5, UR5, UR7, 0x18 ;  /* 0x0000000705057291 */ /* 0x002fe2000f8ec0ff */
[----:B------:R-:W1:Y:S11]  /*05a0*/  FENCE.VIEW.ASYNC.S ;  /* 0x00000000000073c6 */ /* 0x000e760000000000 */
[----:B-1----:R1:W2:Y:S01]  /*05b0*/  SYNCS.EXCH.64 URZ, [UR5], UR10 ;  /* 0x0000000a05ff75b2 */ /* 0x0022a20008000100 */
[----:B------:R1:W3:Y:S01]  /*05c0*/  SYNCS.EXCH.64 URZ, [UR5+0x28], UR10 ;  /* 0x0000280a05ff75b2 */ /* 0x0002e20008000100 */
[----:B------:R1:W4:Y:S01]  /*05d0*/  SYNCS.EXCH.64 URZ, [UR5+0x8], UR10 ;  /* 0x0000080a05ff75b2 */ /* 0x0003220008000100 */
[----:B------:R1:W1:Y:S01]  /*05e0*/  SYNCS.EXCH.64 URZ, [UR5+0x30], UR10 ;  /* 0x0000300a05ff75b2 */ /* 0x0002620008000100 */
[----:B------:R1:W1:Y:S01]  /*05f0*/  SYNCS.EXCH.64 URZ, [UR5+0x10], UR10 ;  /* 0x0000100a05ff75b2 */ /* 0x0002620008000100 */
[----:B------:R1:W1:Y:S01]  /*0600*/  SYNCS.EXCH.64 URZ, [UR5+0x38], UR10 ;  /* 0x0000380a05ff75b2 */ /* 0x0002620008000100 */
[----:B------:R1:W1:Y:S01]  /*0610*/  SYNCS.EXCH.64 URZ, [UR5+0x18], UR10 ;  /* 0x0000180a05ff75b2 */ /* 0x0002620008000100 */
[----:B------:R1:W1:Y:S01]  /*0620*/  SYNCS.EXCH.64 URZ, [UR5+0x40], UR10 ;  /* 0x0000400a05ff75b2 */ /* 0x0002620008000100 */
[----:B------:R1:W1:Y:S01]  /*0630*/  SYNCS.EXCH.64 URZ, [UR5+0x20], UR10 ;  /* 0x0000200a05ff75b2 */ /* 0x0002620008000100 */
[----:B------:R1:W1:Y:S01]  /*0640*/  SYNCS.EXCH.64 URZ, [UR5+0x48], UR10 ;  /* 0x0000480a05ff75b2 */ /* 0x0002620008000100 */
[----:B------:R-:W-:Y:S01]  /*0650*/  NOP ;  /* 0x0000000000007918 */ /* 0x000fe20000000000 */
.L_x_9:
[----:B------:R-:W2:Y:S01]  /*0660*/  SHFL.IDX PT, R2, R92, RZ, 0x1f ;  /* 0x00001fff5c027589 */ /* 0x000ea200000e0000 */
[----:B------:R-:W-:Y:S01]  /*0670*/  NOP ;  /* 0x0000000000007918 */ /* 0x000fe20000000000 */
[----:B--2---:R-:W-:-:S13]  /*0680*/  ISETP.NE.AND P0, PT, R2, 0x1, PT ;  /* 0x000000010200780c */ /* 0x004fda0003f05270 */
[----:B------:R-:W-:Y:S05]  /*0690*/  @P0 BRA `(.L_x_10) ;  /* 0x0000000000580947 */ /* 0x000fea0003800000 */
[----:B------:R-:W2:Y:S01]  /*06a0*/  S2UR UR7, SR_CgaCtaId ;  /* 0x00000000000779c3 */ /* 0x000ea20000008800 */
[----:B------:R-:W-:Y:S01]  /*06b0*/  UMOV UR9, 0x400 ;  /* 0x0000040000097882 */ /* 0x000fe20000000000 */
[----:B-1----:R-:W-:Y:S01]  /*06c0*/  UMOV UR5, 0x20 ;  /* 0x0000002000057882 */ /* 0x002fe20000000000 */
[----:B------:R-:W-:Y:S01]  /*06d0*/  UMOV UR4, 0x80 ;  /* 0x0000008000047882 */ /* 0x000fe20000000000 */
[----:B------:R-:W-:-:S04]  /*06e0*/  UIADD3 UR10, UPT, UPT, -UR5, 0x100000, URZ ;  /* 0x00100000050a7890 */ /* 0x000fc8000fffe1ff */
[----:B------:R-:W-:Y:S02]  /*06f0*/  USHF.L.U32 UR11, UR10, 0xb, URZ ;  /* 0x0000000b0a0b7899 */ /* 0x000fe400080006ff */
[----:B------:R-:W-:Y:S02]  /*0700*/  USHF.L.U32 UR10, UR10, 0x1, URZ ;  /* 0x000000010a0a7899 */ /* 0x000fe400080006ff */
[----:B------:R-:W-:-:S04]  /*0710*/  UIADD3 UR4, UPT, UPT, -UR4, 0x100000, URZ ;  /* 0x0010000004047890 */ /* 0x000fc8000fffe1ff */
[----:B------:R-:W-:Y:S02]  /*0720*/  USHF.L.U32 UR5, UR4, 0xb, URZ ;  /* 0x0000000b04057899 */ /* 0x000fe400080006ff */
[----:B------:R-:W-:Y:S01]  /*0730*/  USHF.L.U32 UR4, UR4, 0x1, URZ ;  /* 0x0000000104047899 */ /* 0x000fe200080006ff */
[----:B------:R-:W-:Y:S01]  /*0740*/  ELECT P0, URZ, PT ;  /* 0x0000000000ff782f */ /* 0x000fe20003800000 */
[----:B--2---:R-:W-:Y:S01]  /*0750*/  ULEA UR7, UR7, UR9, 0x18 ;  /* 0x0000000907077291 */ /* 0x004fe2000f8ec0ff */
[----:B------:R-:W1:Y:S11]  /*0760*/  FENCE.VIEW.ASYNC.S ;  /* 0x00000000000073c6 */ /* 0x000e760000000000 */
[----:B-1----:R2:W1:Y:S01]  /*0770*/  SYNCS.EXCH.64 URZ, [UR7+0x50], UR10 ;  /* 0x0000500a07ff75b2 */ /* 0x0024620008000100 */
[----:B------:R2:W1:Y:S01]  /*0780*/  SYNCS.EXCH.64 URZ, [UR7+0x70], UR4 ;  /* 0x0000700407ff75b2 */ /* 0x0004620008000100 */
[----:B------:R2:W1:Y:S01]  /*0790*/  SYNCS.EXCH.64 URZ, [UR7+0x58], UR10 ;  /* 0x0000580a07ff75b2 */ /* 0x0004620008000100 */
[----:B------:R2:W1:Y:S01]  /*07a0*/  SYNCS.EXCH.64 URZ, [UR7+0x78], UR4 ;  /* 0x0000780407ff75b2 */ /* 0x0004620008000100 */
[----:B------:R2:W1:Y:S01]  /*07b0*/  SYNCS.EXCH.64 URZ, [UR7+0x60], UR10 ;  /* 0x0000600a07ff75b2 */ /* 0x0004620008000100 */
[----:B------:R2:W1:Y:S01]  /*07c0*/  SYNCS.EXCH.64 URZ, [UR7+0x80], UR4 ;  /* 0x0000800407ff75b2 */ /* 0x0004620008000100 */
[----:B------:R2:W1:Y:S01]  /*07d0*/  SYNCS.EXCH.64 URZ, [UR7+0x68], UR10 ;  /* 0x0000680a07ff75b2 */ /* 0x0004620008000100 */
[----:B------:R2:W1:Y:S02]  /*07e0*/  SYNCS.EXCH.64 URZ, [UR7+0x88], UR4 ;  /* 0x0000880407ff75b2 */ /* 0x0004640008000100 */
[----:B--2---:R-:W-:Y:S01]  /*07f0*/  NOP ;  /* 0x0000000000007918 */ /* 0x004fe20000000000 */
.L_x_10:
[----:B------:R-:W2:Y:S01]  /*0800*/  SHFL.IDX PT, R2, R92, RZ, 0x1f ;  /* 0x00001fff5c027589 */ /* 0x000ea200000e0000 */
[----:B------:R-:W-:Y:S01]  /*0810*/  NOP ;  /* 0x0000000000007918 */ /* 0x000fe20000000000 */
[----:B--2---:R-:W-:-:S13]  /*0820*/  ISETP.NE.AND P0, PT, R2, 0x3, PT ;  /* 0x000000030200780c */ /* 0x004fda0003f05270 */
[----:B------:R-:W-:Y:S05]  /*0830*/  @P0 BRA `(.L_x_11) ;  /* 0x0000000000300947 */ /* 0x000fea0003800000 */
[----:B-1----:R-:W1:Y:S01]  /*0840*/  S2UR UR5, SR_CgaCtaId ;  /* 0x00000000000579c3 */ /* 0x002e620000008800 */
        /* <DEDUP_REMOVED lines=8> */
[----:B-1----:R2:W1:Y:S01]  /*08d0*/  SYNCS.EXCH.64 URZ, [UR5+0x90], UR10 ;  /* 0x0000900a05ff75b2 */ /* 0x0024620008000100 */
[----:B------:R2:W1:Y:S02]  /*08e0*/  SYNCS.EXCH.64 URZ, [UR5+0x98], UR10 ;  /* 0x0000980a05ff75b2 */ /* 0x0004640008000100 */
[----:B--2---:R-:W-:Y:S01]  /*08f0*/  NOP ;  /* 0x0000000000007918 */ /* 0x004fe20000000000 */
.L_x_11:
[----:B------:R-:W2:Y:S01]  /*0900*/  SHFL.IDX PT, R2, R92, RZ, 0x1f ;  /* 0x00001fff5c027589 */ /* 0x000ea200000e0000 */
[----:B------:R-:W-:Y:S01]  /*0910*/  NOP ;  /* 0x0000000000007918 */ /* 0x000fe20000000000 */
[----:B--2---:R-:W-:-:S13]  /*0920*/  ISETP.NE.AND P0, PT, R2, 0x4, PT ;  /* 0x000000040200780c */ /* 0x004fda0003f05270 */
[----:B------:R-:W-:Y:S05]  /*0930*/  @P0 BRA `(.L_x_12) ;  /* 0x00000000004c0947 */ /* 0x000fea0003800000 */
[----:B-1----:R-:W1:Y:S01]  /*0940*/  S2UR UR5, SR_CgaCtaId ;  /* 0x00000000000579c3 */ /* 0x002e620000008800 */
[----:B------:R-:W-:Y:S01]  /*0950*/  UMOV UR9, 0x100 ;  /* 0x0000010000097882 */ /* 0x000fe20000000000 */
[----:B------:R-:W-:Y:S01]  /*0960*/  UMOV UR7, 0x400 ;  /* 0x0000040000077882 */ /* 0x000fe20000000000 */
[----:B------:R-:W-:Y:S01]  /*0970*/  USEL UR9, UR9, 0xe0, UP2 ;  /* 0x000000e009097887 */ /* 0x000fe20009000000 */
[----:B------:R-:W-:Y:S01]  /*0980*/  UMOV UR4, 0x1 ;  /* 0x0000000100047882 */ /* 0x000fe20000000000 */
[----:B------:R-:W-:Y:S01]  /*0990*/  ELECT P0, URZ, PT ;  /* 0x0000000000ff782f */ /* 0x000fe20003800000 */
[----:B------:R-:W-:-:S04]  /*09a0*/  UIADD3 UR10, UPT, UPT, -UR4, 0x100000, URZ ;  /* 0x00100000040a7890 */ /* 0x000fc8000fffe1ff */
[----:B------:R-:W-:Y:S02]  /*09b0*/  USHF.L.U32 UR11, UR10, 0xb, URZ ;  /* 0x0000000b0a0b7899 */ /* 0x000fe400080006ff */
[----:B------:R-:W-:Y:S02]  /*09c0*/  USHF.L.U32 UR10, UR10, 0x1, URZ ;  /* 0x000000010a0a7899 */ /* 0x000fe400080006ff */
[----:B------:R-:W-:-:S04]  /*09d0*/  UIADD3 UR12, UPT, UPT, -UR9, 0x100000, URZ ;  /* 0x00100000090c7890 */ /* 0x000fc8000fffe1ff */
[----:B------:R-:W-:Y:S02]  /*09e0*/  USHF.L.U32 UR13, UR12, 0xb, URZ ;  /* 0x0000000b0c0d7899 */ /* 0x000fe400080006ff */
[----:B------:R-:W-:Y:S02]  /*09f0*/  USHF.L.U32 UR12, UR12, 0x1, URZ ;  /* 0x000000010c0c7899 */ /* 0x000fe400080006ff */
[----:B-1----:R-:W-:Y:S01]  /*0a00*/  ULEA UR5, UR5, UR7, 0x18 ;  /* 0x0000000705057291 */ /* 0x002fe2000f8ec0ff */
[----:B------:R-:W1:Y:S11]  /*0a10*/  FENCE.VIEW.ASYNC.S ;  /* 0x00000000000073c6 */ /* 0x000e760000000000 */
[----:B-1----:R2:W1:Y:S01]  /*0a20*/  SYNCS.EXCH.64 URZ, [UR5+0xa0], UR10 ;  /* 0x0000a00a05ff75b2 */ /* 0x0024620008000100 */
[----:B------:R2:W1:Y:S01]  /*0a30*/  SYNCS.EXCH.64 URZ, [UR5+0xb0], UR12 ;  /* 0x0000b00c05ff75b2 */ /* 0x0004620008000100 */
[----:B------:R2:W1:Y:S01]  /*0a40*/  SYNCS.EXCH.64 URZ, [UR5+0xa8], UR10 ;  /* 0x0000a80a05ff75b2 */ /* 0x0004620008000100 */
[----:B------:R2:W1:Y:S02]  /*0a50*/  SYNCS.EXCH.64 URZ, [UR5+0xb8], UR12 ;  /* 0x0000b80c05ff75b2 */ /* 0x0004640008000100 */
[----:B--2---:R-:W-:Y:S01]  /*0a60*/  NOP ;  /* 0x0000000000007918 */ /* 0x004fe20000000000 */
.L_x_12:
        /* <DEDUP_REMOVED lines=26> */
.L_x_13:
        /* <DEDUP_REMOVED lines=18> */
.L_x_14:
[----:B-1----:R-:W1:Y:S01]  /*0d30*/  S2UR UR5, SR_CTAID.X ;  /* 0x00000000000579c3 */ /* 0x002e620000002500 */
[----:B------:R-:W-:-:S05]  /*0d40*/  CS2R.32 R87, SR_CgaSize ;  /* 0x0000000000577805 */ /* 0x000fca0000008a00 */
[----:B------:R-:W-:-:S05]  /*0d50*/  IMAD R87, R87, -0xa0, RZ ;  /* 0xffffff6057577824 */ /* 0x000fca00078e02ff */
[----:B------:R-:W-:-:S14]  /*0d60*/  R2UR UR9, R87 ;  /* 0x00000000570972ca */ /* 0x000fdc00000e0000 */
[----:B------:R-:W2:Y:S01]  /*0d70*/  LDCU UR9, c[0x0][UR9+0x2b0] ;  /* 0x00005600090977ac */ /* 0x000ea20008000800 */
[----:B------:R-:W-:Y:S01]  /*0d80*/  NOP ;  /* 0x0000000000007918 */ /* 0x000fe20000000000 */
[----:B------:R-:W-:-:S05]  /*0d90*/  CS2R.32 R87, SR_CgaSize ;  /* 0x0000000000577805 */ /* 0x000fca0000008a00 */
[----:B------:R-:W-:-:S05]  /*0da0*/  IMAD R87, R87, -0xa0, RZ ;  /* 0xffffff6057577824 */ /* 0x000fca00078e02ff */
[----:B------:R-:W-:-:S14]  /*0db0*/  R2UR UR7, R87 ;  /* 0x00000000570772ca */ /* 0x000fdc00000e0000 */
[----:B------:R-:W3:Y:S01]  /*0dc0*/  LDCU UR7, c[0x0][UR7+0x2b4] ;  /* 0x00005680070777ac */ /* 0x000ee20008000800 */
[----:B------:R-:W4:Y:S08]  /*0dd0*/  S2UR UR4, SR_CTAID.Y ;  /* 0x00000000000479c3 */ /* 0x000f300000002600 */
[----:B------:R-:W3:Y:S01]  /*0de0*/  LDC R10, c[0x0][0xb24] ;  /* 0x0002c900ff0a7b82 */ /* 0x000ee20000000800 */
[----:B-1----:R-:W-:-:S02]  /*0df0*/  I2FP.F32.U32 R87, UR5 ;  /* 0x0000000500577c45 */ /* 0x002fc40008201000 */
[----:B------:R-:W-:-:S05]  /*0e00*/  CS2R.32 R3, SR_CgaSize ;  /* 0x0000000000037805 */ /* 0x000fca0000008a00 */
[----:B------:R-:W-:-:S06]  /*0e10*/  IMAD R3, R3, -0xa0, RZ ;  /* 0xffffff6003037824 */ /* 0x000fcc00078e02ff */
[----:B------:R-:W1:Y:S01]  /*0e20*/  LDC R3, c[0x0][R3+0x2a0] ;  /* 0x0000a80003037b82 */ /* 0x000e620000000800 */
[----:B------:R-:W-:Y:S01]  /*0e30*/  MOV R15, UR5 ;  /* 0x00000005000f7c02 */ /* 0x000fe20008000f00 */
[----:B--2---:R-:W-:Y:S01]  /*0e40*/  FMUL R87, R87, UR9 ;  /* 0x0000000957577c20 */ /* 0x004fe20008400000 */
[----:B----4-:R-:W-:Y:S02]  /*0e50*/  I2FP.F32.U32 R86, UR4 ;  /* 0x0000000400567c45 */ /* 0x010fe40008201000 */
[----:B------:R-:W-:-:S05]  /*0e60*/  CS2R.32 R2, SR_CgaSize ;  /* 0x0000000000027805 */ /* 0x000fca0000008a00 */
[----:B------:R-:W-:-:S06]  /*0e70*/  IMAD R2, R2, -0xa0, RZ ;  /* 0xffffff6002027824 */ /* 0x000fcc00078e02ff */
[----:B------:R-:W2:Y:S01]  /*0e80*/  LDC R2, c[0x0][R2+0x2a4] ;  /* 0x0000a90002027b82 */ /* 0x000ea20000000800 */
[----:B------:R-:W-:Y:S01]  /*0e90*/  MOV R14, UR4 ;  /* 0x00000004000e7c02 */ /* 0x000fe20008000f00 */
[----:B------:R-:W4:Y:S01]  /*0ea0*/  F2I.U32.TRUNC.NTZ R87, R87 ;  /* 0x0000005700577305 */ /* 0x000f22000020f000 */
[----:B---3--:R-:W-:-:S05]  /*0eb0*/  FMUL R86, R86, UR7 ;  /* 0x0000000756567c20 */ /* 0x008fca0008400000 */
[----:B------:R-:W-:Y:S01]  /*0ec0*/  BAR.SYNC.DEFER_BLOCKING 0x0 ;  /* 0x0000000000007b1d */ /* 0x000fe20000010000 */
[----:B------:R-:W-:-:S05]  /*0ed0*/  ISETP.GE.AND P0, PT, R10, 0x1, PT ;  /* 0x000000010a00780c */ /* 0x000fca0003f06270 */
[----:B------:R-:W3:Y:S02]  /*0ee0*/  F2I.U32.TRUNC.NTZ R86, R86 ;  /* 0x0000005600567305 */ /* 0x000ee4000020f000 */
[----:B------:R-:W2:Y:S01]  /*0ef0*/  S2UR UR36, SR_CTAID.Z ;  /* 0x00000000002479c3 */ /* 0x000ea20000002700 */
[----:B----4-:R-:W-:-:S05]  /*0f00*/  IADD3 R87, PT, PT, -R87, RZ, RZ ;  /* 0x000000ff57577210 */ /* 0x010fca0007ffe1ff */
[----:B-1----:R-:W-:Y:S01]  /*0f10*/  IMAD R87, R3, R87, UR5 ;  /* 0x0000000503577e24 */ /* 0x002fe2000f8e0257 */
[----:B---3--:R-:W-:-:S05]  /*0f20*/  IADD3 R86, PT, PT, -R86, RZ, RZ ;  /* 0x000000ff56567210 */ /* 0x008fca0007ffe1ff */
[----:B--2---:R-:W-:Y:S01]  /*0f30*/  IMAD R86, R2, R86, UR4 ;  /* 0x0000000402567e24 */ /* 0x004fe2000f8e0256 */
[----:B------:R-:W-:Y:S06]  /*0f40*/  @!P0 BRA `(.L_x_15) ;  /* 0x0000000000b88947 */ /* 0x000fec0003800000 */
[----:B------:R-:W1:Y:S01]  /*0f50*/  LDC.64 R4, c[0x0][0xb18] ;  /* 0x0002c600ff047b82 */ /* 0x000e620000000a00 */
[----:B------:R-:W-:-:S07]  /*0f60*/  ISETP.NE.AND P0, PT, R10, 0x1, PT ;  /* 0x000000010a00780c */ /* 0x000fce0003f05270 */
[----:B------:R-:W2:Y:S08]  /*0f70*/  LDC R9, c[0x0][0xb0c] ;  /* 0x0002c300ff097b82 */ /* 0x000eb00000000800 */
[----:B------:R-:W3:Y:S08]  /*0f80*/  LDC R12, c[0x0][0x370] ;  /* 0x0000dc00ff0c7b82 */ /* 0x000ef00000000800 */
[----:B------:R-:W4:Y:S01]  /*0f90*/  LDC R11, c[0x0][0x374] ;  /* 0x0000dd00ff0b7b82 */ /* 0x000f220000000800 */
[----:B-1----:R-:W-:-:S07]  /*0fa0*/  ISETP.NE.AND P1, PT, R4, 0x1, PT ;  /* 0x000000010400780c */ /* 0x002fce0003f25270 */
[----:B------:R-:W3:Y:S01]  /*0fb0*/  LDC.64 R6, c[0x0][0xb10] ;  /* 0x0002c400ff067b82 */ /* 0x000ee20000000a00 */
[----:B--2---:R-:W-:-:S07]  /*0fc0*/  ISETP.NE.AND P2, PT, R9, 0x1, PT ;  /* 0x000000010900780c */ /* 0x004fce0003f45270 */
[----:B------:R-:W1:Y:S08]  /*0fd0*/  LDC R8, c[0x0][0xb20] ;  /* 0x0002c800ff087b82 */ /* 0x000e700000000800 */
[----:B------:R-:W2:Y:S01]  /*0fe0*/  LDC.64 R2, c[0x0][0xb28] ;  /* 0x0002ca00ff027b82 */ /* 0x000ea20000000a00 */
[----:B----4-:R-:W-:-:S04]  /*0ff0*/  IMAD.HI.U32 R13, R11, R5, RZ ;  /* 0x000000050b0d7227 */ /* 0x010fc800078e00ff */
[----:B------:R-:W-:-:S04]  /*1000*/  IMAD.HI.U32 R5, R14, R5, RZ ;  /* 0x000000050e057227 */ /* 0x000fc800078e00ff */
[----:B---3--:R-:W-:-:S05]  /*1010*/  IMAD.HI.U32 R16, R12, R6, RZ ;  /* 0x000000060c107227 */ /* 0x008fca00078e00ff */
[-C--:B------:R-:W-:Y:S01]  /*1020*/  @P2 SHF.R.U32.HI R12, RZ, R7.reuse, R16 ;  /* 0x00000007ff0c2219 */ /* 0x080fe20000011610 */
[----:B------:R-:W-:Y:S01]  /*1030*/  IMAD.HI.U32 R16, R15, R6, RZ ;  /* 0x000000060f107227 */ /* 0x000fe200078e00ff */
[-C--:B-1----:R-:W-:Y:S02]  /*1040*/  @P1 SHF.R.U32.HI R11, RZ, R8.reuse, R13 ;  /* 0x00000008ff0b1219 */ /* 0x082fe4000001160d */
[----:B------:R-:W-:Y:S02]  /*1050*/  SHF.R.U32.HI R5, RZ, R8, R5 ;  /* 0x00000008ff057219 */ /* 0x000fe40000011605 */
[----:B------:R-:W-:Y:S02]  /*1060*/  SHF.R.U32.HI R16, RZ, R7, R16 ;  /* 0x00000007ff107219 */ /* 0x000fe40000011610 */
[----:B------:R-:W-:Y:S01]  /*1070*/  SEL R5, R14, R5, !P1 ;  /* 0x000000050e057207 */ /* 0x000fe20004800000 */
[----:B--2---:R-:W-:Y:S01]  /*1080*/  IMAD.HI.U32 R13, R11, R2, RZ ;  /* 0x000000020b0d7227 */ /* 0x004fe200078e00ff */
[----:B------:R-:W-:-:S03]  /*1090*/  SEL R16, R15, R16, !P2 ;  /* 0x000000100f107207 */ /* 0x000fc60005000000 */
[----:B------:R-:W-:Y:S01]  /*10a0*/  IMAD.HI.U32 R6, R12, R2, RZ ;  /* 0x000000020c067227 */ /* 0x000fe200078e00ff */
[----:B------:R-:W-:-:S04]  /*10b0*/  @P0 SHF.R.U32.HI R11, RZ, R3, R13 ;  /* 0x00000003ff0b0219 */ /* 0x000fc8000001160d */
[----:B------:R-:W-:Y:S01]  /*10c0*/  @P0 SHF.R.U32.HI R12, RZ, R3, R6 ;  /* 0x00000003ff0c0219 */ /* 0x000fe20000011606 */
[----:B------:R-:W-:-:S04]  /*10d0*/  IMAD R11, R11, R10, RZ ;  /* 0x0000000a0b0b7224 */ /* 0x000fc800078e02ff */
[----:B------:R-:W-:Y:S01]  /*10e0*/  IMAD R6, R12, R10, RZ ;  /* 0x0000000a0c067224 */ /* 0x000fe200078e02ff */
[----:B------:R-:W-:-:S04]  /*10f0*/  ISETP.GE.AND P1, PT, R5, R11, PT ;  /* 0x0000000b0500720c */ /* 0x000fc80003f26270 */
[----:B------:R-:W-:Y:S01]  /*1100*/  ISETP.GE.OR P1, PT, R16, R6, P1 ;  /* 0x000000061000720c */ /* 0x000fe20000f26670 */
[----:B------:R-:W-:-:S05]  /*1110*/  IMAD.HI.U32 R6, R5, R2, RZ ;  /* 0x0000000205067227 */ /* 0x000fca00078e00ff */
[----:B------:R-:W-:-:S04]  /*1120*/  SHF.R.U32.HI R6, RZ, R3, R6 ;  /* 0x00000003ff067219 */ /* 0x000fc80000011606 */
[----:B------:R-:W-:-:S03]  /*1130*/  SEL R6, R5, R6, !P0 ;  /* 0x0000000605067207 */ /* 0x000fc60004000000 */
[----:B------:R-:W-:Y:S01]  /*1140*/  @!P1 IMAD.HI.U32 R7, R16, R2, RZ ;  /* 0x0000000210079227 */ /* 0x000fe200078e00ff */
[----:B------:R-:W-:-:S04]  /*1150*/  IADD3 R2, PT, PT, -R6, RZ, RZ ;  /* 0x000000ff06027210 */ /* 0x000fc80007ffe1ff */
[----:B------:R-:W-:Y:S01]  /*1160*/  @!P1 SHF.R.U32.HI R3, RZ, R3, R7 ;  /* 0x00000003ff039219 */ /* 0x000fe20000011607 */
[----:B------:R-:W-:Y:S01]  /*1170*/  IMAD R2, R10, R2, R5 ;  /* 0x000000020a027224 */ /* 0x000fe200078e0205 */
[----:B------:R-:W-:Y:S02]  /*1180*/  IADD3 R7, PT, PT, -R5, RZ, RZ ;  /* 0x000000ff05077210 */ /* 0x000fe40007ffe1ff */
[----:B------:R-:W-:-:S03]  /*1190*/  @!P1 SEL R3, R16, R3, !P0 ;  /* 0x0000000310039207 */ /* 0x000fc60004000000 */
[----:B------:R-:W-:Y:S02]  /*11a0*/  IMAD R7, R4, R7, R14 ;  /* 0x0000000704077224 */ /* 0x000fe400078e020e */
[--C-:B------:R-:W-:Y:S02]  /*11b0*/  @!P1 IMAD.IADD R6, R6, 0x1, -R3.reuse ;  /* 0x0000000106069824 */ /* 0x100fe400078e0a03 */
[----:B------:R-:W-:Y:S01]  /*11c0*/  @!P1 IMAD R3, R2, R12, R3 ;  /* 0x0000000c02039224 */ /* 0x000fe200078e0203 */
[----:B------:R-:W-:Y:S01]  /*11d0*/  IADD3 R2, PT, PT, -R16, RZ, RZ ;  /* 0x000000ff10027210 */ /* 0x000fe20007ffe1ff */
[----:B------:R-:W-:Y:S02]  /*11e0*/  @!P1 IMAD R5, R6, R10, R16 ;  /* 0x0000000a06059224 */ /* 0x000fe400078e0210 */
[----:B------:R-:W-:Y:S02]  /*11f0*/  @!P1 IMAD.MOV.U32 R16, RZ, RZ, R3 ;  /* 0x000000ffff109224 */ /* 0x000fe400078e0003 */
[----:B------:R-:W-:-:S02]  /*1200*/  IMAD R2, R9, R2, R15 ;  /* 0x0000000209027224 */ /* 0x000fc400078e020f */
[----:B------:R-:W-:Y:S02]  /*1210*/  IMAD R14, R5, R4, R7 ;  /* 0x00000004050e7224 */ /* 0x000fe400078e0207 */
[----:B------:R-:W-:Y:S02]  /*1220*/  IMAD R15, R16, R9, R2 ;  /* 0x00000009100f7224 */ /* 0x000fe400078e0202 */
.L_x_15:
[----:B------:R-:W1:Y:S01]  /*1230*/  LDCU UR4, c[0x0][0xb30] ;  /* 0x00016600ff0477ac */ /* 0x000e620008000800 */
[----:B------:R-:W2:Y:S08]  /*1240*/  S2UR UR37, SR_CgaCtaId ;  /* 0x00000000002579c3 */ /* 0x000eb00000008800 */
[----:B------:R-:W3:Y:S01]  /*1250*/  LDC R40, c[0x0][0xb24] ;  /* 0x0002c900ff287b82 */ /* 0x000ee20000000800 */
[----:B-1----:R-:W-:-:S09]  /*1260*/  UISETP.NE.AND UP1, UPT, UR4, 0x1, UPT ;  /* 0x000000010400788c */ /* 0x002fd2000bf25270 */
[----:B--2---:R-:W-:Y:S05]  /*1270*/  BRA.U UP1, `(.L_x_16) ;  /* 0x0000000101407547 */ /* 0x004fea000b800000 */
[----:B------:R-:W1:Y:S08]  /*1280*/  LDC.64 R4, c[0x0][0xb10] ;  /* 0x0002c400ff047b82 */ /* 0x000e700000000a00 */
[----:B------:R-:W2:Y:S08]  /*1290*/  LDC.64 R2, c[0x0][0xb18] ;  /* 0x0002c600ff027b82 */ /* 0x000eb00000000a00 */
[----:B------:R-:W4:Y:S08]  /*12a0*/  LDC R6, c[0x0][0xb20] ;  /* 0x0002c800ff067b82 */ /* 0x000f300000000800 */
[----:B------:R-:W3:Y:S01]  /*12b0*/  LDC R7, c[0x0][0xb0c] ;  /* 0x0002c300ff077b82 */ /* 0x000ee20000000800 */
[----:B-1----:R-:W-:-:S05]  /*12c0*/  IMAD.HI.U32 R4, R15, R4, RZ ;  /* 0x000000040f047227 */ /* 0x002fca00078e00ff */
[----:B------:R-:W-:Y:S01]  /*12d0*/  SHF.R.U32.HI R4, RZ, R5, R4 ;  /* 0x00000005ff047219 */ /* 0x000fe20000011604 */
[----:B--2---:R-:W-:Y:S01]  /*12e0*/  IMAD.HI.U32 R3, R14, R3, RZ ;  /* 0x000000030e037227 */ /* 0x004fe200078e00ff */
[----:B------:R-:W-:-:S04]  /*12f0*/  ISETP.NE.AND P0, PT, R2, 0x1, PT ;  /* 0x000000010200780c */ /* 0x000fc80003f05270 */
[----:B----4-:R-:W-:-:S04]  /*1300*/  SHF.R.U32.HI R3, RZ, R6, R3 ;  /* 0x00000006ff037219 */ /* 0x010fc80000011603 */
[----:B------:R-:W-:Y:S02]  /*1310*/  SEL R3, R14, R3, !P0 ;  /* 0x000000030e037207 */ /* 0x000fe40004000000 */
[----:B---3--:R-:W-:-:S04]  /*1320*/  ISETP.NE.AND P1, PT, R7, 0x1, PT ;  /* 0x000000010700780c */ /* 0x008fc80003f25270 */
[----:B------:R-:W-:-:S05]  /*1330*/  SEL R4, R15, R4, !P1 ;  /* 0x000000040f047207 */ /* 0x000fca0004800000 */
[----:B------:R-:W-:Y:S02]  /*1340*/  IMAD.IADD R5, R3, 0x1, -R4 ;  /* 0x0000000103057824 */ /* 0x000fe400078e0a04 */
[----:B------:R-:W-:Y:S02]  /*1350*/  IMAD.IADD R3, R4, 0x1, -R3 ;  /* 0x0000000104037824 */ /* 0x000fe400078e0a03 */
[----:B------:R-:W-:Y:S02]  /*1360*/  IMAD R15, R5, R7, R15 ;  /* 0x00000007050f7224 */ /* 0x000fe400078e020f */
[----:B------:R-:W-:-:S07]  /*1370*/  IMAD R14, R3, R2, R14 ;  /* 0x00000002030e7224 */ /* 0x000fce00078e020e */
.L_x_16:
[----:B------:R-:W-:Y:S01]  /*1380*/  BAR.SYNC.DEFER_BLOCKING 0x0 ;  /* 0x0000000000007b1d */ /* 0x000fe20000010000 */
[----:B------:R-:W-:Y:S01]  /*1390*/  UISETP.NE.AND UP1, UPT, UR8, 0x2, UPT ;  /* 0x000000020800788c */ /* 0x000fe2000bf25270 */
[----:B------:R-:W-:Y:S02]  /*13a0*/  ISETP.NE.OR P5, PT, R0, 0x2, !P5 ;  /* 0x000000020000780c */ /* 0x000fe40006fa5670 */
[----:B------:R-:W-:-:S06]  /*13b0*/  LOP3.LUT R2, R101, 0x1f, RZ, 0xc0, !PT ;  /* 0x0000001f65027812 */ /* 0x000fcc00078ec0ff */
[----:B------:R-:W-:Y:S05]  /*13c0*/  BRA.U UP1, `(.L_x_17) ;  /* 0x0000001101787547 */ /* 0x000fea000b800000 */
[----:B------:R-:W1:Y:S01]  /*13d0*/  LDCU UR13, c[0x0][0x38c] ;  /* 0x00007180ff0d77ac */ /* 0x000e620008000800 */
[----:B------:R-:W2:Y:S01]  /*13e0*/  LDC R8, c[0x0][0x370] ;  /* 0x0000dc00ff087b82 */ /* 0x000ea20000000800 */
[----:B------:R-:W-:Y:S01]  /*13f0*/  PLOP3.LUT P1, PT, PT, PT, UP2, 0x80, 0x8 ;  /* 0x000000000008781c */ /* 0x000fe20003f2f028 */
[----:B------:R-:W-:Y:S01]  /*1400*/  IMAD.MOV.U32 R17, RZ, RZ, 0x1 ;  /* 0x00000001ff117424 */ /* 0x000fe200078e00ff */
[----:B------:R-:W-:Y:S01]  /*1410*/  ISETP.EQ.OR P4, PT, R2, RZ, P5 ;  /* 0x000000ff0200720c */ /* 0x000fe20002f82670 */
[----:B------:R-:W-:Y:S01]  /*1420*/  IMAD.MOV.U32 R16, RZ, RZ, RZ ;  /* 0x000000ffff107224 */ /* 0x000fe200078e00ff */
[----:B------:R-:W-:Y:S02]  /*1430*/  PLOP3.LUT P1, PT, P1, PT, PT, 0x8, 0x80 ;  /* 0x000000000080781c */ /* 0x000fe40000f2e170 */
[----:B------:R-:W-:Y:S01]  /*1440*/  CS2R R12, SRZ ;  /* 0x00000000000c7805 */ /* 0x000fe2000001ff00 */
[----:B------:R-:W-:Y:S01]  /*1450*/  IMAD.MOV.U32 R11, RZ, RZ, 0x1 ;  /* 0x00000001ff0b7424 */ /* 0x000fe200078e00ff */
[----:B------:R-:W4:Y:S01]  /*1460*/  LDC R0, c[0x0][0x374] ;  /* 0x0000dd00ff007b82 */ /* 0x000f220000000800 */
[----:B------:R-:W2:Y:S01]  /*1470*/  LDCU.64 UR22, c[0x0][0x348] ;  /* 0x00006900ff1677ac */ /* 0x000ea20008000a00 */
[----:B------:R-:W-:Y:S01]  /*1480*/  UMOV UR6, URZ ;  /* 0x000000ff00067c82 */ /* 0x000fe20008000000 */
[----:B-1----:R-:W-:-:S04]  /*1490*/  UIADD3 UR5, UPT, UPT, UR13, 0x1f, URZ ;  /* 0x0000001f0d057890 */ /* 0x002fc8000fffe0ff */
[----:B------:R-:W-:-:S04]  /*14a0*/  USHF.R.S32.HI UR4, URZ, 0x1f, UR5 ;  /* 0x0000001fff047899 */ /* 0x000fc80008011405 */
[----:B------:R-:W-:-:S04]  /*14b0*/  ULEA.HI UR4, UR4, UR5, URZ, 0x5 ;  /* 0x0000000504047291 */ /* 0x000fc8000f8f28ff */
[----:B------:R-:W-:Y:S02]  /*14c0*/  USHF.R.S32.HI UR15, URZ, 0x5, UR4 ;  /* 0x00000005ff0f7899 */ /* 0x000fe40008011404 */
[----:B------:R-:W-:Y:S02]  /*14d0*/  UIADD3 UR4, UPT, UPT, UR13, -0x1, URZ ;  /* 0xffffffff0d047890 */ /* 0x000fe4000fffe0ff */
[----:B------:R-:W-:Y:S02]  /*14e0*/  UISETP.LT.U32.AND UP0, UPT, UR15, 0x5, UPT ;  /* 0x000000050f00788c */ /* 0x000fe4000bf01070 */
[----:B------:R-:W-:Y:S02]  /*14f0*/  UISETP.GE.U32.AND UP1, UPT, UR4, -0x3f, UPT ;  /* 0xffffffc10400788c */ /* 0x000fe4000bf26070 */
[----:B------:R-:W-:Y:S02]  /*1500*/  USEL UR14, UR15, 0x5, UP0 ;  /* 0x000000050f0e7887 */ /* 0x000fe40008000000 */
[----:B------:R-:W-:-:S02]  /*1510*/  UIADD3 UR13, UPT, UPT, UR13, 0x3e, URZ ;  /* 0x0000003e0d0d7890 */ /* 0x000fc4000fffe0ff */
[----:B------:R-:W-:Y:S02]  /*1520*/  UIADD3 UR5, UPT, UPT, UR14, -0x1, URZ ;  /* 0xffffffff0e057890 */ /* 0x000fe4000fffe0ff */
[----:B------:R-:W-:-:S03]  /*1530*/  UIADD3 UR7, UPT, UPT, UR15, -UR14, URZ ;  /* 0x8000000e0f077290 */ /* 0x000fc6000fffe0ff */
[----:B------:R-:W-:-:S04]  /*1540*/  @UP1 UIADD3 UR5, UPT, UPT, UR14, URZ, URZ ;  /* 0x000000ff0e051290 */ /* 0x000fc8000fffe0ff */
[----:B--2---:R-:W-:-:S12]  /*1550*/  UIADD3 UR5, UPT, UPT, UR5, 0x1, URZ ;  /* 0x0000000105057890 */ /* 0x004fd8000fffe0ff */
.L_x_35:
[----:B------:R-:W-:Y:S01]  /*1560*/  UISETP.NE.AND UP0, UPT, UR37, URZ, UPT ;  /* 0x000000ff2500728c */ /* 0x000fe2000bf05270 */
[----:B------:R-:W1:Y:S08]  /*1570*/  S2UR UR37, SR_CgaCtaId ;  /* 0x00000000002579c3 */ /* 0x000e700000008800 */
[----:B------:R-:W-:Y:S05]  /*1580*/  BRA.U UP0, `(.L_x_18) ;  /* 0x0000000100347547 */ /* 0x000fea000b800000 */
[----:B------:R-:W2:Y:S01]  /*1590*/  S2R R2, SR_CgaCtaId ;  /* 0x0000000000027919 */ /* 0x000ea20000008800 */
[----:B------:R-:W-:-:S04]  /*15a0*/  MOV R3, 0x400 ;  /* 0x0000040000037802 */ /* 0x000fc80000000f00 */
[----:B--2---:R-:W-:Y:S02]  /*15b0*/  LEA R2, R2, R3, 0x18 ;  /* 0x0000000302027211 */ /* 0x004fe400078ec0ff */
[----:B------:R-:W-:-:S03]  /*15c0*/  SHF.L.U32 R3, R11, 0x1f, RZ ;  /* 0x0000001f0b037819 */ /* 0x000fc600000006ff */
[----:B------:R-:W-:-:S04]  /*15d0*/  IMAD R2, R12, 0x8, R2 ;  /* 0x000000080c027824 */ /* 0x000fc800078e0202 */
[----:B------:R-:W2:Y:S02]  /*15e0*/  SYNCS.PHASECHK.TRANS64.TRYWAIT P0, [R2+URZ+0x110], R3 ;  /* 0x00011003020075a7 */ /* 0x000ea400080011ff */
[----:B--2---:R-:W-:Y:S05]  /*15f0*/  @!P0 BRA `(.L_x_19) ;  /* 0x0000007400988947 */ /* 0x004fea0003800000 */
.L_x_132:
[----:B------:R-:W-:Y:S01]  /*1600*/  VIADD R12, R12, 0x1 ;  /* 0x000000010c0c7836 */ /* 0x000fe20000000000 */
[----:B------:R2:W-:Y:S04]  /*1610*/  SYNCS.ARRIVE.TRANS64.A1T0 RZ, [R2+URZ+0x100], RZ ;  /* 0x000100ff02ff79a7 */ /* 0x0005e800081000ff */
[----:B------:R-:W-:-:S04]  /*1620*/  ISETP.NE.AND P0, PT, R12, 0x2, PT ;  /* 0x000000020c00780c */ /* 0x000fc80003f05270 */
[----:B------:R-:W-:Y:S02]  /*1630*/  SEL R12, R12, RZ, P0 ;  /* 0x000000ff0c0c7207 */ /* 0x000fe40000000000 */
[----:B--2---:R-:W-:-:S04]  /*1640*/  SEL R2, RZ, 0x1, P0 ;  /* 0x00000001ff027807 */ /* 0x004fc80000000000 */
[----:B------:R-:W-:-:S07]  /*1650*/  LOP3.LUT R11, R11, R2, RZ, 0x3c, !PT ;  /* 0x000000020b0b7212 */ /* 0x000fce00078e3cff */
.L_x_18:
[----:B------:R-:W-:Y:S01]  /*1660*/  UMOV UR4, 0x400 ;  /* 0x0000040000047882 */ /* 0x000fe20000000000 */
[----:B------:R-:W-:Y:S01]  /*1670*/  SHF.L.U32 R2, R17, 0x1f, RZ ;  /* 0x0000001f11027819 */ /* 0x000fe200000006ff */
[----:B-1----:R-:W-:Y:S01]  /*1680*/  ULEA UR4, UR37, UR4, 0x18 ;  /* 0x0000000425047291 */ /* 0x002fe2000f8ec0ff */
[----:B------:R-:W-:Y:S01]  /*1690*/  R2UR UR35, R15 ;  /* 0x000000000f2372ca */ /* 0x000fe200000e0000 */
[----:B------:R-:W-:Y:S01]  /*16a0*/  UISETP.GE.U32.AND UP0, UPT, UR13, 0x3f, UPT ;  /* 0x0000003f0d00788c */ /* 0x000fe2000bf06070 */
[----:B------:R-:W-:Y:S01]  /*16b0*/  R2UR UR11, R14 ;  /* 0x000000000e0b72ca */ /* 0x000fe200000e0000 */
[----:B------:R-:W-:Y:S01]  /*16c0*/  ULEA UR8, UR6, UR4, 0x3 ;  /* 0x0000000406087291 */ /* 0x000fe2000f8e18ff */
[----:B------:R-:W-:-:S08]  /*16d0*/  UMOV UR24, URZ ;  /* 0x000000ff00187c82 */ /* 0x000fd00008000000 */
[----:B------:R1:W2:Y:S01]  /*16e0*/  SYNCS.PHASECHK.TRANS64.TRYWAIT P0, [UR8+0x28], R2 ;  /* 0x00002802ff0075a7 */ /* 0x0002a20008001108 */
[----:B------:R-:W-:Y:S02]  /*16f0*/  USHF.L.U32 UR35, UR35, 0x7, URZ ;  /* 0x0000000723237899 */ /* 0x000fe400080006ff */
[----:B------:R-:W-:Y:S01]  /*1700*/  USHF.L.U32 UR11, UR11, 0x7, URZ ;  /* 0x000000070b0b7899 */ /* 0x000fe200080006ff */
[----:B------:R-:W-:Y:S11]  /*1710*/  BRA.U !UP0, `(.L_x_20) ;  /* 0x0000000108a47547 */ /* 0x000ff6000b800000 */
[----:B------:R-:W-:Y:S01]  /*1720*/  UMOV UR16, URZ ;  /* 0x000000ff00107c82 */ /* 0x000fe20008000000 */
[----:B------:R-:W-:-:S05]  /*1730*/  UMOV UR17, UR6 ;  /* 0x0000000600117c82 */ /* 0x000fca0008000000 */
.L_x_25:
[----:B-1----:R-:W-:Y:S01]  /*1740*/  ULEA UR33, UR17, UR4, 0x3 ;  /* 0x0000000411217291 */ /* 0x002fe2000f8e18ff */
[----:B--2---:R-:W-:Y:S01]  /*1750*/  @!P5 MOV R3, 0x4000 ;  /* 0x000040000003d802 */ /* 0x004fe20000000f00 */
[----:B--2---:R-:W-:Y:S10]  /*1760*/  @P0 BRA `(.L_x_21) ;  /* 0x00000000000c0947 */ /* 0x004ff40003800000 */
[----:B------:R-:W-:-:S04]  /*1770*/  SHF.L.U32 R4, R17, 0x1f, RZ ;  /* 0x0000001f11047819 */ /* 0x000fc800000006ff */
[----:B------:R-:W2:Y:S02]  /*1780*/  SYNCS.PHASECHK.TRANS64.TRYWAIT P0, [UR33+0x28], R4 ;  /* 0x00002804ff0075a7 */ /* 0x000ea40008001121 */
[----:B--2---:R-:W-:Y:S05]  /*1790*/  @!P0 BRA `(.L_x_22) ;  /* 0x0000007400448947 */ /* 0x004fea0003800000 */
.L_x_21:
[----:B------:R2:W-:Y:S01]  /*17a0*/  @!P5 SYNCS.ARRIVE.TRANS64 RZ, [UR33], R3 ;  /* 0x00000003ffffd9a7 */ /* 0x0005e20008000021 */
[----:B------:R-:W-:Y:S04]  /*17b0*/  BSSY.RECONVERGENT B0, `(.L_x_23) ;  /* 0x0000003000007945 */ /* 0x000fe80003800200 */
[----:B------:R-:W-:Y:S05]  /*17c0*/  @P4 BRA `(.L_x_24) ;  /* 0x0000000000044947 */ /* 0x000fea0003800000 */
[----:B------:R-:W-:Y:S05]  /*17d0*/  BPT.TRAP 0x1 ;  /* 0x000000040000795c */ /* 0x000fea0000300000 */
.L_x_24:
[----:B------:R-:W-:Y:S05]  /*17e0*/  BSYNC.RECONVERGENT B0 ;  /* 0x0000000000007941 */ /* 0x000fea0003800200 */
.L_x_23:
[----:B------:R-:W-:Y:S02]  /*17f0*/  UIADD3 UR6, UPT, UPT, UR17, 0x1, URZ ;  /* 0x0000000111067890 */ /* 0x000fe4000fffe0ff */
[----:B------:R-:W-:Y:S02]  /*1800*/  UIADD3 UR26, UP1, UPT, UR22, 0x80, URZ ;  /* 0x00000080161a7890 */ /* 0x000fe4000ff3e0ff */
[----:B------:R-:W-:Y:S02]  /*1810*/  UISETP.NE.AND UP0, UPT, UR6, 0x5, UPT ;  /* 0x000000050600788c */ /* 0x000fe4000bf05270 */
[----:B------:R-:W-:Y:S02]  /*1820*/  USHF.L.U32 UR34, UR16, 0x5, URZ ;  /* 0x0000000510227899 */ /* 0x000fe400080006ff */
[----:B------:R-:W-:Y:S02]  /*1830*/  USEL UR9, URZ, 0x1, UP0 ;  /* 0x00000001ff097887 */ /* 0x000fe40008000000 */
[----:B------:R-:W-:-:S02]  /*1840*/  USEL UR6, UR6, URZ, UP0 ;  /* 0x000000ff06067287 */ /* 0x000fc40008000000 */
[----:B------:R-:W-:Y:S02]  /*1850*/  UIADD3 UR20, UP0, UPT, UR22, 0x180, URZ ;  /* 0x0000018016147890 */ /* 0x000fe4000ff1e0ff */
[----:B------:R-:W-:Y:S01]  /*1860*/  ULEA UR8, UR6, UR4, 0x3 ;  /* 0x0000000406087291 */ /* 0x000fe2000f8e18ff */
[----:B------:R-:W-:Y:S01]  /*1870*/  LOP3.LUT R17, R17, UR9, RZ, 0x3c, !PT ;  /* 0x0000000911117c12 */ /* 0x000fe2000f8e3cff */
[----:B------:R-:W-:Y:S02]  /*1880*/  UIADD3.X UR27, UPT, UPT, URZ, UR23, URZ, UP1, !UPT ;  /* 0x00000017ff1b7290 */ /* 0x000fe40008ffe4ff */
[----:B------:R-:W-:Y:S01]  /*1890*/  UIADD3.X UR21, UPT, UPT, URZ, UR23, URZ, UP0, !UPT ;  /* 0x00000017ff157290 */ /* 0x000fe200087fe4ff */
[----:B-1----:R-:W-:Y:S01]  /*18a0*/  SHF.L.U32 R2, R17, 0x1f, RZ ;  /* 0x0000001f11027819 */ /* 0x002fe200000006ff */
[----:B------:R-:W-:Y:S01]  /*18b0*/  UMOV UR18, 0x0 ;  /* 0x0000000000127882 */ /* 0x000fe20000000000 */
[----:B------:R-:W-:Y:S01]  /*18c0*/  UMOV UR19, 0x10000000 ;  /* 0x1000000000137882 */ /* 0x000fe20000000000 */
[----:B------:R-:W-:Y:S01]  /*18d0*/  UMOV UR12, UR36 ;  /* 0x00000024000c7c82 */ /* 0x000fe20008000000 */
[----:B------:R1:W1:Y:S01]  /*18e0*/  SYNCS.PHASECHK.TRANS64.TRYWAIT P0, [UR8+0x28], R2 ;  /* 0x00002802ff0075a7 */ /* 0x0002620008001108 */
[----:B------:R-:W-:Y:S01]  /*18f0*/  ULEA UR8, UR17, UR4, 0xd ;  /* 0x0000000411087291 */ /* 0x000fe2000f8e68ff */
[----:B------:R-:W-:Y:S01]  /*1900*/  UMOV UR9, UR33 ;  /* 0x0000002100097c82 */ /* 0x000fe20008000000 */
[----:B------:R-:W-:-:S02]  /*1910*/  UMOV UR10, UR34 ;  /* 0x00000022000a7c82 */ /* 0x000fc40008000000 */
[----:B------:R-:W-:Y:S02]  /*1920*/  UIADD3 UR32, UPT, UPT, UR8, 0x8400, URZ ;  /* 0x0000840008207890 */ /* 0x000fe4000fffe0ff */
[----:B------:R-:W-:Y:S02]  /*1930*/  UIADD3 UR8, UPT, UPT, UR8, 0x12400, URZ ;  /* 0x0001240008087890 */ /* 0x000fe4000fffe0ff */
[----:B------:R-:W-:Y:S01]  /*1940*/  UIADD3 UR16, UPT, UPT, UR16, 0x1, URZ ;  /* 0x0000000110107890 */ /* 0x000fe2000fffe0ff */
[----:B------:R-:W-:Y:S01]  /*1950*/  UMOV UR24, UR5 ;  /* 0x0000000500187c82 */ /* 0x000fe20008000000 */
[----:B------:R-:W-:Y:S02]  /*1960*/  UMOV UR17, UR6 ;  /* 0x0000000600117c82 */ /* 0x000fe40008000000 */
[----:B------:R-:W-:Y:S01]  /*1970*/  UISETP.NE.AND UP0, UPT, UR16, UR5, UPT ;  /* 0x000000051000728c */ /* 0x000fe2000bf05270 */
[----:B------:R1:W-:Y:S02]  /*1980*/  UTMALDG.3D [UR32], [UR26], desc[UR18] ;  /* 0x000012201a0075b4 */ /* 0x0003e40008011000 */
[----:B------:R1:W-:Y:S06]  /*1990*/  UTMALDG.3D [UR8], [UR20], desc[UR18] ;  /* 0x00001208140075b4 */ /* 0x0003ec0008011000 */
[----:B------:R-:W-:Y:S05]  /*19a0*/  BRA.U UP0, `(.L_x_25) ;  /* 0xfffffffd00647547 */ /* 0x000fea000b83ffff */
.L_x_20:
[----:B-1----:R-:W-:Y:S01]  /*19b0*/  ULEA UR8, UR6, UR4, 0x3 ;  /* 0x0000000406087291 */ /* 0x002fe2000f8e18ff */
[----:B------:R-:W-:Y:S01]  /*19c0*/  SHF.L.U32 R2, R17, 0x1f, RZ ;  /* 0x0000001f11027819 */ /* 0x000fe200000006ff */
[----:B------:R-:W-:Y:S01]  /*19d0*/  @!P1 SYNCS.ARRIVE.TRANS64.A1T0 RZ, [UR4+0x98], RZ ;  /* 0x000098ffffff99a7 */ /* 0x000fe20008100004 */
[----:B------:R-:W-:-:S06]  /*19e0*/  UISETP.GT.AND UP0, UPT, UR15, UR14, UPT ;  /* 0x0000000e0f00728c */ /* 0x000fcc000bf04270 */
[----:B--2---:R1:W2:Y:S03]  /*19f0*/  SYNCS.PHASECHK.TRANS64.TRYWAIT P0, [UR8+0x28], R2 ;  /* 0x00002802ff0075a7 */ /* 0x0042a60008001108 */
[----:B------:R-:W-:Y:S05]  /*1a00*/  BRA.U !UP0, `(.L_x_26) ;  /* 0x0000000108a87547 */ /* 0x000fea000b800000 */
[----:B------:R-:W-:Y:S01]  /*1a10*/  UIADD3 UR21, UPT, UPT, UR7, UR24, URZ ;  /* 0x0000001807157290 */ /* 0x000fe2000fffe0ff */
[----:B------:R-:W-:-:S11]  /*1a20*/  UMOV UR25, UR6 ;  /* 0x0000000600197c82 */ /* 0x000fd60008000000 */
.L_x_31:
[----:B-1----:R-:W-:Y:S01]  /*1a30*/  ULEA UR17, UR25, UR4, 0x3 ;  /* 0x0000000419117291 */ /* 0x002fe2000f8e18ff */
[----:B--2---:R-:W-:Y:S01]  /*1a40*/  @!P5 MOV R3, 0x4000 ;  /* 0x000040000003d802 */ /* 0x004fe20000000f00 */
[----:B--2---:R-:W-:Y:S10]  /*1a50*/  @P0 BRA `(.L_x_27) ;  /* 0x00000000000c0947 */ /* 0x004ff40003800000 */
[----:B------:R-:W-:-:S04]  /*1a60*/  SHF.L.U32 R4, R17, 0x1f, RZ ;  /* 0x0000001f11047819 */ /* 0x000fc800000006ff */
[----:B------:R-:W2:Y:S02]  /*1a70*/  SYNCS.PHASECHK.TRANS64.TRYWAIT P0, [UR17+0x28], R4 ;  /* 0x00002804ff0075a7 */ /* 0x000ea40008001111 */
[----:B--2---:R-:W-:Y:S05]  /*1a80*/  @!P0 BRA `(.L_x_28) ;  /* 0x0000007000a08947 */ /* 0x004fea0003800000 */
.L_x_27:
[----:B------:R2:W-:Y:S01]  /*1a90*/  @!P5 SYNCS.ARRIVE.TRANS64 RZ, [UR17], R3 ;  /* 0x00000003ffffd9a7 */ /* 0x0005e20008000011 */
[----:B------:R-:W-:Y:S04]  /*1aa0*/  BSSY.RECONVERGENT B0, `(.L_x_29) ;  /* 0x0000003000007945 */ /* 0x000fe80003800200 */
[----:B------:R-:W-:Y:S05]  /*1ab0*/  @P4 BRA `(.L_x_30) ;  /* 0x0000000000044947 */ /* 0x000fea0003800000 */
[----:B------:R-:W-:Y:S05]  /*1ac0*/  BPT.TRAP 0x1 ;  /* 0x000000040000795c */ /* 0x000fea0000300000 */
.L_x_30:
[----:B------:R-:W-:Y:S05]  /*1ad0*/  BSYNC.RECONVERGENT B0 ;  /* 0x0000000000007941 */ /* 0x000fea0003800200 */
.L_x_29:
        /* <DEDUP_REMOVED lines=20> */
[----:B------:R-:W-:Y:S01]  /*1c20*/  UIADD3 UR8, UPT, UPT, UR8, 0x12400, URZ ;  /* 0x0001240008087890 */ /* 0x000fe2000fffe0ff */
[----:B------:R-:W-:Y:S01]  /*1c30*/  UMOV UR9, UR17 ;  /* 0x0000001100097c82 */ /* 0x000fe20008000000 */
[----:B------:R-:W-:Y:S01]  /*1c40*/  UMOV UR10, UR18 ;  /* 0x00000012000a7c82 */ /* 0x000fe20008000000 */
[----:B------:R-:W-:Y:S01]  /*1c50*/  UIADD3 UR24, UPT, UPT, UR24, 0x1, URZ ;  /* 0x0000000118187890 */ /* 0x000fe2000fffe0ff */
[----:B------:R-:W-:-:S03]  /*1c60*/  UMOV UR25, UR6 ;  /* 0x0000000600197c82 */ /* 0x000fc60008000000 */
[----:B------:R1:W-:Y:S01]  /*1c70*/  UTMALDG.3D [UR16], [UR30], desc[UR26] ;  /* 0x00001a101e0075b4 */ /* 0x0003e20008011000 */
[----:B------:R-:W-:Y:S01]  /*1c80*/  UISETP.NE.AND UP0, UPT, UR24, UR21, UPT ;  /* 0x000000151800728c */ /* 0x000fe2000bf05270 */
[----:B------:R1:W-:Y:S08]  /*1c90*/  UTMALDG.3D [UR8], [UR28], desc[UR26] ;  /* 0x00001a081c0075b4 */ /* 0x0003f00008011000 */
[----:B------:R-:W-:Y:S05]  /*1ca0*/  BRA.U UP0, `(.L_x_31) ;  /* 0xfffffffd00607547 */ /* 0x000fea000b83ffff */
.L_x_26:
[C---:B-1----:R-:W-:Y:S01]  /*1cb0*/  LEA R2, R16.reuse, UR4, 0x3 ;  /* 0x0000000410027c11 */ /* 0x042fe2000f8e18ff */
[----:B------:R-:W-:Y:S01]  /*1cc0*/  NOP ;  /* 0x0000000000007918 */ /* 0x000fe20000000000 */
[----:B--2---:R-:W-:Y:S02]  /*1cd0*/  SHF.L.U32 R3, R13, 0x1f, RZ ;  /* 0x0000001f0d037819 */ /* 0x004fe400000006ff */
[----:B------:R-:W-:Y:S02]  /*1ce0*/  LEA R4, R16, UR4, 0x4 ;  /* 0x0000000410047c11 */ /* 0x000fe4000f8e20ff */
[----:B------:R-:W1:Y:S02]  /*1cf0*/  SYNCS.PHASECHK.TRANS64.TRYWAIT P0, [R2+URZ+0xa0], R3 ;  /* 0x0000a003020075a7 */ /* 0x000e6400080011ff */
[----:B-1----:R-:W-:Y:S05]  /*1d00*/  @!P0 BRA `(.L_x_32) ;  /* 0x0000007000188947 */ /* 0x002fea0003800000 */
.L_x_135:
[----:B------:R-:W2:Y:S01]  /*1d10*/  LDS.128 R4, [R4+0x130] ;  /* 0x0001300004047984 */ /* 0x000ea20000000c00 */
[----:B---3--:R-:W-:Y:S01]  /*1d20*/  ISETP.GE.AND P0, PT, R40, 0x1, PT ;  /* 0x000000012800780c */ /* 0x008fe20003f06270 */
[----:B-1----:R-:W-:Y:S01]  /*1d30*/  VIADD R2, R2, 0xb0 ;  /* 0x000000b002027836 */ /* 0x002fe20000000000 */
[----:B------:R-:W-:Y:S01]  /*1d40*/  @!PT LDS RZ, [RZ] ;  /* 0x00000000fffff984 */ /* 0x000fe20000000800 */
[----:B------:R-:W-:Y:S01]  /*1d50*/  @!PT LDS RZ, [RZ] ;  /* 0x00000000fffff984 */ /* 0x000fe20000000800 */
[----:B------:R-:W-:Y:S01]  /*1d60*/  @!PT LDS RZ, [RZ] ;  /* 0x00000000fffff984 */ /* 0x000fe20000000800 */
[----:B------:R-:W-:Y:S01]  /*1d70*/  @!PT LDS RZ, [RZ] ;  /* 0x00000000fffff984 */ /* 0x000fe20000000800 */
[----:B------:R1:W-:Y:S06]  /*1d80*/  MEMBAR.ALL.CTA ;  /* 0x0000000000007992 */ /* 0x0003ec0000008000 */
[----:B-1----:R-:W1:Y:S01]  /*1d90*/  FENCE.VIEW.ASYNC.S ;  /* 0x00000000000073c6 */ /* 0x002e620000000000 */
[----:B------:R-:W-:-:S04]  /*1da0*/  PRMT R2, RZ, 0x654, R2 ;  /* 0x00000654ff027816 */ /* 0x000fc80000000002 */
[----:B-1----:R1:W-:Y:S01]  /*1db0*/  SYNCS.ARRIVE.TRANS64.RED.A1T0 RZ, [R2+URZ], RZ ;  /* 0x000000ff02ff79a7 */ /* 0x0023e200081004ff */
[----:B--2---:R-:W-:-:S13]  /*1dc0*/  LOP3.LUT P2, RZ, R6, 0x1, RZ, 0xc0, !PT ;  /* 0x0000000106ff7812 */ /* 0x004fda000784c0ff */
[----:B------:R-:W-:Y:S01]  /*1dd0*/  @P2 SHF.R.U32.HI R3, RZ, 0x10, R5 ;  /* 0x00000010ff032819 */ /* 0x000fe20000011605 */
[----:B------:R-:W-:Y:S01]  /*1de0*/  VOTEU.ANY UP0, P2 ;  /* 0x0000000000ff7886 */ /* 0x000fe20001000100 */
[----:B------:R-:W-:Y:S02]  /*1df0*/  @P2 MOV R10, R4 ;  /* 0x00000004000a2202 */ /* 0x000fe40000000f00 */
[----:B------:R-:W-:Y:S02]  /*1e00*/  @P2 R2UR.BROADCAST UR8, R3 ;  /* 0x00000000030822ca */ /* 0x000fe400008e0000 */
[----:B------:R-:W-:-:S11]  /*1e10*/  @P2 LOP3.LUT R9, R5, 0xffff, RZ, 0xc0, !PT ;  /* 0x0000ffff05092812 */ /* 0x000fd600078ec0ff */
[----:B------:R-:W-:Y:S01]  /*1e20*/  @UP0 UMOV UR36, UR8 ;  /* 0x0000000800240c82 */ /* 0x000fe20008000000 */
[----:B-1----:R-:W-:Y:S05]  /*1e30*/  @!P0 BRA `(.L_x_33) ;  /* 0x0000000000b88947 */ /* 0x002fea0003800000 */
[----:B------:R-:W4:Y:S01]  /*1e40*/  LDC.64 R4, c[0x0][0xb18] ;  /* 0x0002c600ff047b82 */ /* 0x000f220000000a00 */
[----:B------:R-:W-:-:S07]  /*1e50*/  ISETP.NE.AND P3, PT, R40, 0x1, PT ;  /* 0x000000012800780c */ /* 0x000fce0003f65270 */
[----:B------:R-:W1:Y:S08]  /*1e60*/  LDC.64 R6, c[0x0][0xb10] ;  /* 0x0002c400ff067b82 */ /* 0x000e700000000a00 */
[----:B------:R-:W2:Y:S08]  /*1e70*/  LDC R14, c[0x0][0xb20] ;  /* 0x0002c800ff0e7b82 */ /* 0x000eb00000000800 */
[----:B------:R-:W3:Y:S01]  /*1e80*/  LDC R15, c[0x0][0xb0c] ;  /* 0x0002c300ff0f7b82 */ /* 0x000ee20000000800 */
[----:B----4-:R-:W-:Y:S01]  /*1e90*/  IMAD.HI.U32 R19, R0, R5, RZ ;  /* 0x0000000500137227 */ /* 0x010fe200078e00ff */
[----:B------:R-:W-:-:S03]  /*1ea0*/  ISETP.NE.AND P0, PT, R4, 0x1, PT ;  /* 0x000000010400780c */ /* 0x000fc60003f05270 */
[----:B------:R-:W-:-:S03]  /*1eb0*/  IMAD.HI.U32 R5, R9, R5, RZ ;  /* 0x0000000509057227 */ /* 0x000fc600078e00ff */
[----:B------:R-:W4:Y:S01]  /*1ec0*/  LDC.64 R2, c[0x0][0xb28] ;  /* 0x0002ca00ff027b82 */ /* 0x000f220000000a00 */
[----:B-1----:R-:W-:-:S04]  /*1ed0*/  IMAD.HI.U32 R20, R8, R6, RZ ;  /* 0x0000000608147227 */ /* 0x002fc800078e00ff */
[----:B------:R-:W-:Y:S01]  /*1ee0*/  IMAD.HI.U32 R21, R10, R6, RZ ;  /* 0x000000060a157227 */ /* 0x000fe200078e00ff */
[----:B------:R-:W-:Y:S02]  /*1ef0*/  SHF.R.U32.HI R20, RZ, R7, R20 ;  /* 0x00000007ff147219 */ /* 0x000fe40000011614 */
[-C--:B--2---:R-:W-:Y:S02]  /*1f00*/  SHF.R.U32.HI R19, RZ, R14.reuse, R19 ;  /* 0x0000000eff137219 */ /* 0x084fe40000011613 */
[----:B------:R-:W-:Y:S02]  /*1f10*/  SHF.R.U32.HI R5, RZ, R14, R5 ;  /* 0x0000000eff057219 */ /* 0x000fe40000011605 */
[----:B------:R-:W-:Y:S02]  /*1f20*/  SEL R19, R0, R19, !P0 ;  /* 0x0000001300137207 */ /* 0x000fe40004000000 */
[----:B------:R-:W-:Y:S02]  /*1f30*/  SHF.R.U32.HI R21, RZ, R7, R21 ;  /* 0x00000007ff157219 */ /* 0x000fe40000011615 */
[----:B---3--:R-:W-:-:S02]  /*1f40*/  ISETP.NE.AND P1, PT, R15, 0x1, PT ;  /* 0x000000010f00780c */ /* 0x008fc40003f25270 */
[----:B------:R-:W-:Y:S02]  /*1f50*/  SEL R5, R9, R5, !P0 ;  /* 0x0000000509057207 */ /* 0x000fe40004000000 */
[----:B------:R-:W-:Y:S02]  /*1f60*/  SEL R20, R8, R20, !P1 ;  /* 0x0000001408147207 */ /* 0x000fe40004800000 */
[----:B------:R-:W-:Y:S01]  /*1f70*/  SEL R21, R10, R21, !P1 ;  /* 0x000000150a157207 */ /* 0x000fe20004800000 */
[----:B----4-:R-:W-:-:S04]  /*1f80*/  IMAD.HI.U32 R18, R19, R2, RZ ;  /* 0x0000000213127227 */ /* 0x010fc800078e00ff */
        /* <DEDUP_REMOVED lines=10> */
[----:B------:R-:W-:-:S04]  /*2030*/  @!P0 IMAD.HI.U32 R7, R21, R2, RZ ;  /* 0x0000000215078227 */ /* 0x000fc800078e00ff */
[----:B------:R-:W-:Y:S01]  /*2040*/  IMAD.MOV R2, RZ, RZ, -R6 ;  /* 0x000000ffff027224 */ /* 0x000fe200078e0a06 */
[----:B------:R-:W-:Y:S02]  /*2050*/  @!P0 SHF.R.U32.HI R3, RZ, R3, R7 ;  /* 0x00000003ff038219 */ /* 0x000fe40000011607 */
[----:B------:R-:W-:Y:S01]  /*2060*/  IADD3 R7, PT, PT, -R5, RZ, RZ ;  /* 0x000000ff05077210 */ /* 0x000fe20007ffe1ff */
[----:B------:R-:W-:Y:S01]  /*2070*/  IMAD R2, R40, R2, R5 ;  /* 0x0000000228027224 */ /* 0x000fe200078e0205 */
        /* <DEDUP_REMOVED lines=10> */
.L_x_33:
[----:B------:R-:W1:Y:S02]  /*2120*/  LDCU UR8, c[0x0][0xb30] ;  /* 0x00016600ff0877ac */ /* 0x000e640008000800 */
[----:B-1----:R-:W-:-:S09]  /*2130*/  UISETP.NE.AND UP0, UPT, UR8, 0x1, UPT ;  /* 0x000000010800788c */ /* 0x002fd2000bf05270 */
[----:B------:R-:W-:Y:S05]  /*2140*/  BRA.U UP0, `(.L_x_34) ;  /* 0x0000000100407547 */ /* 0x000fea000b800000 */
[----:B------:R-:W1:Y:S08]  /*2150*/  LDC.64 R4, c[0x0][0xb10] ;  /* 0x0002c400ff047b82 */ /* 0x000e700000000a00 */
[----:B------:R-:W2:Y:S08]  /*2160*/  LDC.64 R2, c[0x0][0xb18] ;  /* 0x0002c600ff027b82 */ /* 0x000eb00000000a00 */
[----:B------:R-:W3:Y:S08]  /*2170*/  LDC R6, c[0x0][0xb20] ;  /* 0x0002c800ff067b82 */ /* 0x000ef00000000800 */
[----:B------:R-:W4:Y:S01]  /*2180*/  LDC R7, c[0x0][0xb0c] ;  /* 0x0002c300ff077b82 */ /* 0x000f220000000800 */
[----:B-1----:R-:W-:-:S05]  /*2190*/  IMAD.HI.U32 R4, R10, R4, RZ ;  /* 0x000000040a047227 */ /* 0x002fca00078e00ff */
[----:B------:R-:W-:Y:S01]  /*21a0*/  SHF.R.U32.HI R4, RZ, R5, R4 ;  /* 0x00000005ff047219 */ /* 0x000fe20000011604 */
[----:B--2---:R-:W-:Y:S01]  /*21b0*/  IMAD.HI.U32 R3, R9, R3, RZ ;  /* 0x0000000309037227 */ /* 0x004fe200078e00ff */
[----:B------:R-:W-:-:S04]  /*21c0*/  ISETP.NE.AND P0, PT, R2, 0x1, PT ;  /* 0x000000010200780c */ /* 0x000fc80003f05270 */
[----:B---3--:R-:W-:-:S04]  /*21d0*/  SHF.R.U32.HI R3, RZ, R6, R3 ;  /* 0x00000006ff037219 */ /* 0x008fc80000011603 */
[----:B------:R-:W-:Y:S02]  /*21e0*/  SEL R3, R9, R3, !P0 ;  /* 0x0000000309037207 */ /* 0x000fe40004000000 */
[----:B----4-:R-:W-:-:S04]  /*21f0*/  ISETP.NE.AND P1, PT, R7, 0x1, PT ;  /* 0x000000010700780c */ /* 0x010fc80003f25270 */
[----:B------:R-:W-:-:S05]  /*2200*/  SEL R4, R10, R4, !P1 ;  /* 0x000000040a047207 */ /* 0x000fca0004800000 */
[----:B------:R-:W-:Y:S02]  /*2210*/  IMAD.IADD R5, R3, 0x1, -R4 ;  /* 0x0000000103057824 */ /* 0x000fe400078e0a04 */
[----:B------:R-:W-:Y:S02]  /*2220*/  IMAD.IADD R3, R4, 0x1, -R3 ;  /* 0x0000000104037824 */ /* 0x000fe400078e0a03 */
[----:B------:R-:W-:Y:S02]  /*2230*/  IMAD R10, R5, R7, R10 ;  /* 0x00000007050a7224 */ /* 0x000fe400078e020a */
[----:B------:R-:W-:-:S07]  /*2240*/  IMAD R9, R3, R2, R9 ;  /* 0x0000000203097224 */ /* 0x000fce00078e0209 */
.L_x_34:
[----:B------:R-:W-:Y:S01]  /*2250*/  VIADD R16, R16, 0x1 ;  /* 0x0000000110107836 */ /* 0x000fe20000000000 */
[----:B------:R-:W-:Y:S01]  /*2260*/  PLOP3.LUT P1, PT, PT, PT, PT, 0x80, 0x8 ;  /* 0x000000000008781c */ /* 0x000fe20003f2f070 */
[----:B------:R-:W-:Y:S02]  /*2270*/  IMAD.IADD R15, R10, 0x1, R87 ;  /* 0x000000010a0f7824 */ /* 0x000fe400078e0257 */
[----:B------:R-:W-:Y:S01]  /*2280*/  IMAD.IADD R14, R9, 0x1, R86 ;  /* 0x00000001090e7824 */ /* 0x000fe200078e0256 */
[----:B------:R-:W-:-:S04]  /*2290*/  ISETP.NE.AND P0, PT, R16, 0x2, PT ;  /* 0x000000021000780c */ /* 0x000fc80003f05270 */
[----:B------:R-:W-:Y:S02]  /*22a0*/  SEL R2, RZ, 0x1, P0 ;  /* 0x00000001ff027807 */ /* 0x000fe40000000000 */
[----:B------:R-:W-:Y:S02]  /*22b0*/  SEL R16, R16, RZ, P0 ;  /* 0x000000ff10107207 */ /* 0x000fe40000000000 */
[----:B------:R-:W-:Y:S01]  /*22c0*/  LOP3.LUT R13, R13, R2, RZ, 0x3c, !PT ;  /* 0x000000020d0d7212 */ /* 0x000fe200078e3cff */
[----:B------:R-:W-:Y:S06]  /*22d0*/  @P2 BRA `(.L_x_35) ;  /* 0xfffffff000a02947 */ /* 0x000fec000383ffff */
[----:B------:R-:W-:Y:S01]  /*22e0*/  UIADD3 UR4, UPT, UPT, UR4, 0x28, URZ ;  /* 0x0000002804047890 */ /* 0x000fe2000fffe0ff */
[----:B------:R-:W-:-:S03]  /*22f0*/  SHF.L.U32 R2, R17, 0x1f, RZ ;  /* 0x0000001f11027819 */ /* 0x000fc600000006ff */
[----:B------:R-:W-:-:S09]  /*2300*/  ULEA UR5, UR6, UR4, 0x3 ;  /* 0x0000000406057291 */ /* 0x000fd2000f8e18ff */
[----:B------:R-:W1:Y:S02]  /*2310*/  SYNCS.PHASECHK.TRANS64.TRYWAIT P0, [UR5], R2 ;  /* 0x00000002ff0075a7 */ /* 0x000e640008001105 */
[----:B-1----:R-:W-:Y:S05]  /*2320*/  @!P0 BRA `(.L_x_36) ;  /* 0x0000006800a48947 */ /* 0x002fea0003800000 */
.L_x_137:
[----:B------:R-:W-:-:S04]  /*2330*/  UIADD3 UR6, UPT, UPT, UR6, 0x1, URZ ;  /* 0x0000000106067890 */ /* 0x000fc8000fffe0ff */
[----:B------:R-:W-:-:S04]  /*2340*/  UISETP.NE.AND UP0, UPT, UR6, 0x5, UPT ;  /* 0x000000050600788c */ /* 0x000fc8000bf05270 */
[----:B------:R-:W-:Y:S02]  /*2350*/  USEL UR7, URZ, 0x1, UP0 ;  /* 0x00000001ff077887 */ /* 0x000fe40008000000 */
[----:B------:R-:W-:-:S04]  /*2360*/  USEL UR6, UR6, URZ, UP0 ;  /* 0x000000ff06067287 */ /* 0x000fc80008000000 */
[----:B------:R-:W-:Y:S01]  /*2370*/  ULEA UR5, UR6, UR4, 0x3 ;  /* 0x0000000406057291 */ /* 0x000fe2000f8e18ff */
[----:B-1----:R-:W-:-:S04]  /*2380*/  LOP3.LUT R2, R17, UR7, RZ, 0x3c, !PT ;  /* 0x0000000711027c12 */ /* 0x002fc8000f8e3cff */
[----:B------:R-:W-:-:S04]  /*2390*/  SHF.L.U32 R3, R2, 0x1f, RZ ;  /* 0x0000001f02037819 */ /* 0x000fc800000006ff */
[----:B------:R-:W1:Y:S02]  /*23a0*/  SYNCS.PHASECHK.TRANS64.TRYWAIT P0, [UR5], R3 ;  /* 0x00000003ff0075a7 */ /* 0x000e640008001105 */
[----:B-1----:R-:W-:Y:S05]  /*23b0*/  @!P0 BRA `(.L_x_37) ;  /* 0x0000006800988947 */ /* 0x002fea0003800000 */
.L_x_139:
[----:B------:R-:W-:-:S04]  /*23c0*/  UIADD3 UR6, UPT, UPT, UR6, 0x1, URZ ;  /* 0x0000000106067890 */ /* 0x000fc8000fffe0ff */
[----:B------:R-:W-:-:S04]  /*23d0*/  UISETP.NE.AND UP0, UPT, UR6, 0x5, UPT ;  /* 0x000000050600788c */ /* 0x000fc8000bf05270 */
[----:B------:R-:W-:Y:S02]  /*23e0*/  USEL UR7, URZ, 0x1, UP0 ;  /* 0x00000001ff077887 */ /* 0x000fe40008000000 */
[----:B------:R-:W-:-:S04]  /*23f0*/  USEL UR6, UR6, URZ, UP0 ;  /* 0x000000ff06067287 */ /* 0x000fc80008000000 */
[----:B------:R-:W-:Y:S01]  /*2400*/  ULEA UR5, UR6, UR4, 0x3 ;  /* 0x0000000406057291 */ /* 0x000fe2000f8e18ff */
[----:B------:R-:W-:-:S04]  /*2410*/  LOP3.LUT R2, R2, UR7, RZ, 0x3c, !PT ;  /* 0x0000000702027c12 */ /* 0x000fc8000f8e3cff */
[----:B-1----:R-:W-:-:S04]  /*2420*/  SHF.L.U32 R3, R2, 0x1f, RZ ;  /* 0x0000001f02037819 */ /* 0x002fc800000006ff */
[----:B------:R-:W1:Y:S02]  /*2430*/  SYNCS.PHASECHK.TRANS64.TRYWAIT P0, [UR5], R3 ;  /* 0x00000003ff0075a7 */ /* 0x000e640008001105 */
[----:B-1----:R-:W-:Y:S05]  /*2440*/  @!P0 BRA `(.L_x_38) ;  /* 0x00000068008c8947 */ /* 0x002fea0003800000 */
.L_x_141:
        /* <DEDUP_REMOVED lines=9> */
.L_x_143:
[----:B------:R-:W-:-:S04]  /*24e0*/  UIADD3 UR6, UPT, UPT, UR6, 0x1, URZ ;  /* 0x0000000106067890 */ /* 0x000fc8000fffe0ff */
[----:B------:R-:W-:-:S04]  /*24f0*/  UISETP.NE.AND UP0, UPT, UR6, 0x5, UPT ;  /* 0x000000050600788c */ /* 0x000fc8000bf05270 */
[----:B------:R-:W-:Y:S02]  /*2500*/  USEL UR5, URZ, 0x1, UP0 ;  /* 0x00000001ff057887 */ /* 0x000fe40008000000 */
[----:B------:R-:W-:-:S04]  /*2510*/  USEL UR6, UR6, URZ, UP0 ;  /* 0x000000ff06067287 */ /* 0x000fc80008000000 */
[----:B------:R-:W-:Y:S01]  /*2520*/  ULEA UR6, UR6, UR4, 0x3 ;  /* 0x0000000406067291 */ /* 0x000fe2000f8e18ff */
[----:B------:R-:W-:-:S04]  /*2530*/  LOP3.LUT R2, R2, UR5, RZ, 0x3c, !PT ;  /* 0x0000000502027c12 */ /* 0x000fc8000f8e3cff */
[----:B------:R-:W-:Y:S01]  /*2540*/  SHF.L.U32 R2, R2, 0x1f, RZ ;  /* 0x0000001f02027819 */ /* 0x000fe200000006ff */
[----:B-1--4-:R-:W-:-:S07]  /*2550*/  IMAD.U32 R0, RZ, RZ, UR6 ;  /* 0x00000006ff007e24 */ /* 0x012fce000f8e00ff */
.L_x_40:
[----:B-1----:R1:W2:Y:S02]  /*2560*/  SYNCS.PHASECHK.TRANS64.TRYWAIT P0, [R0+URZ], R2 ;  /* 0x00000002000075a7 */ /* 0x0022a400080011ff */
[----:B--2---:R-:W-:Y:S05]  /*2570*/  @!P0 NANOSLEEP.SYNCS 0x989680 ;  /* 0x009896800000895d */ /* 0x004fea0003900000 */
[----:B------:R-:W2:Y:S02]  /*2580*/  @!P0 SYNCS.PHASECHK.TRANS64 P0, [R0+URZ], R2 ;  /* 0x00000002000085a7 */ /* 0x000ea400080010ff */
[----:B--2---:R-:W-:Y:S05]  /*2590*/  @P0 EXIT ;  /* 0x000000000000094d */ /* 0x004fea0003800000 */
[----:B------:R-:W-:Y:S05]  /*25a0*/  BRA `(.L_x_40) ;  /* 0xfffffffc00ec7947 */ /* 0x000fea000383ffff */
.L_x_17:
[----:B------:R-:W-:-:S04]  /*25b0*/  UISETP.NE.AND UP1, UPT, UR37, URZ, UPT ;  /* 0x000000ff2500728c */ /* 0x000fc8000bf25270 */
[----:B------:R-:W-:-:S09]  /*25c0*/  UISETP.NE.OR UP1, UPT, UR8, 0x1, UP1 ;  /* 0x000000010800788c */ /* 0x000fd20008f25670 */
[----:B------:R-:W-:Y:S05]  /*25d0*/  BRA.U UP1, `(.L_x_41) ;  /* 0x0000000501487547 */ /* 0x000fea000b800000 */
[----:B------:R-:W-:Y:S01]  /*25e0*/  ISETP.NE.AND P2, PT, R2, RZ, PT ;  /* 0x000000ff0200720c */ /* 0x000fe20003f45270 */
[----:B------:R-:W-:Y:S01]  /*25f0*/  IMAD.MOV.U32 R12, RZ, RZ, 0x1 ;  /* 0x00000001ff0c7424 */ /* 0x000fe200078e00ff */
[----:B------:R-:W-:Y:S02]  /*2600*/  CS2R R10, SRZ ;  /* 0x00000000000a7805 */ /* 0x000fe4000001ff00 */
[----:B------:R-:W-:Y:S01]  /*2610*/  CS2R R8, SRZ ;  /* 0x0000000000087805 */ /* 0x000fe2000001ff00 */
[----:B------:R-:W-:Y:S01]  /*2620*/  UMOV UR4, 0x400 ;  /* 0x0000040000047882 */ /* 0x000fe20000000000 */
[----:B------:R-:W-:Y:S01]  /*2630*/  UMOV UR6, URZ ;  /* 0x000000ff00067c82 */ /* 0x000fe20008000000 */
[----:B------:R-:W-:-:S12]  /*2640*/  ULEA UR37, UR37, UR4, 0x18 ;  /* 0x0000000425257291 */ /* 0x000fd8000f8ec0ff */
.L_x_45:
[----:B------:R-:W-:Y:S02]  /*2650*/  LEA R0, R8, UR37, 0x3 ;  /* 0x0000002508007c11 */ /* 0x000fe4000f8e18ff */
[----:B------:R-:W-:-:S03]  /*2660*/  SHF.L.U32 R4, R9, 0x1f, RZ ;  /* 0x0000001f09047819 */ /* 0x000fc600000006ff */
[----:B------:R-:W-:Y:S01]  /*2670*/  VIADD R5, R0, 0x110 ;  /* 0x0000011000057836 */ /* 0x000fe20000000000 */
[----:B------:R-:W1:Y:S02]  /*2680*/  SYNCS.PHASECHK.TRANS64.TRYWAIT P0, [R0+URZ+0x100], R4 ;  /* 0x00010004000075a7 */ /* 0x000e6400080011ff */
[----:B-1----:R-:W-:Y:S05]  /*2690*/  @!P0 BRA `(.L_x_42) ;  /* 0x0000006800288947 */ /* 0x002fea0003800000 */
.L_x_144:
[----:B------:R-:W-:Y:S01]  /*26a0*/  ULEA UR5, UR6, UR37, 0x3 ;  /* 0x0000002506057291 */ /* 0x000fe2000f8e18ff */
[----:B-1----:R-:W-:Y:S01]  /*26b0*/  PRMT R0, RZ, 0x654, R5 ;  /* 0x00000654ff007816 */ /* 0x002fe20000000005 */
[----:B------:R-:W-:Y:S01]  /*26c0*/  @!P2 IMAD.MOV.U32 R4, RZ, RZ, 0x10 ;  /* 0x00000010ff04a424 */ /* 0x000fe200078e00ff */
[----:B------:R-:W-:Y:S01]  /*26d0*/  SHF.L.U32 R5, R12, 0x1f, RZ ;  /* 0x0000001f0c057819 */ /* 0x000fe200000006ff */
[----:B------:R-:W-:Y:S01]  /*26e0*/  UIADD3 UR4, UPT, UPT, UR5, 0xa0, URZ ;  /* 0x000000a005047890 */ /* 0x000fe2000fffe0ff */
[----:B------:R1:W-:Y:S05]  /*26f0*/  SYNCS.ARRIVE.TRANS64.RED.A1T0 RZ, [R0+URZ], RZ ;  /* 0x000000ff00ff79a7 */ /* 0x0003ea00081004ff */
[----:B------:R-:W-:Y:S01]  /*2700*/  IMAD.U32 R6, RZ, RZ, UR4 ;  /* 0x00000004ff067e24 */ /* 0x000fe2000f8e00ff */
[----:B------:R-:W2:Y:S04]  /*2710*/  SYNCS.PHASECHK.TRANS64.TRYWAIT P0, [UR5+0xb0], R5 ;  /* 0x0000b005ff0075a7 */ /* 0x000ea80008001105 */
[----:B------:R-:W-:Y:S01]  /*2720*/  PRMT R6, R2, 0x654, R6 ;  /* 0x0000065402067816 */ /* 0x000fe20000000006 */
[----:B-12---:R-:W-:Y:S06]  /*2730*/  @!P0 BRA `(.L_x_43) ;  /* 0x0000006800148947 */ /* 0x006fec0003800000 */
.L_x_146:
[----:B------:R-:W-:Y:S01]  /*2740*/  ULEA UR4, UR6, UR37, 0x4 ;  /* 0x0000002506047291 */ /* 0x000fe2000f8e20ff */
[----:B------:R-:W-:Y:S01]  /*2750*/  SEL R3, R6, R3, !P2 ;  /* 0x0000000306037207 */ /* 0x000fe20005000000 */
[----:B------:R-:W-:Y:S01]  /*2760*/  UIADD3 UR5, UPT, UPT, UR5, 0xa0, URZ ;  /* 0x000000a005057890 */ /* 0x000fe2000fffe0ff */
[----:B-1----:R-:W-:Y:S01]  /*2770*/  LEA R0, R11, UR37, 0x3 ;  /* 0x000000250b007c11 */ /* 0x002fe2000f8e18ff */
[----:B------:R-:W-:Y:S01]  /*2780*/  UIADD3 UR4, UPT, UPT, UR4, 0x130, URZ ;  /* 0x0000013004047890 */ /* 0x000fe2000fffe0ff */
[----:B------:R1:W-:Y:S01]  /*2790*/  @!P2 SYNCS.ARRIVE.TRANS64.RED RZ, [R3+URZ], R4 ;  /* 0x0000000403ffa9a7 */ /* 0x0003e200080004ff */
[----:B------:R-:W-:Y:S01]  /*27a0*/  UIADD3 UR6, UPT, UPT, UR6, 0x1, URZ ;  /* 0x0000000106067890 */ /* 0x000fe2000fffe0ff */
[----:B------:R-:W-:-:S03]  /*27b0*/  VIADD R8, R8, 0x1 ;  /* 0x0000000108087836 */ /* 0x000fc60000000000 */
[----:B------:R-:W-:Y:S02]  /*27c0*/  UISETP.NE.AND UP0, UPT, UR6, 0x2, UPT ;  /* 0x000000020600788c */ /* 0x000fe4000bf05270 */
[----:B------:R-:W-:Y:S01]  /*27d0*/  ISETP.NE.AND P0, PT, R8, 0x2, PT ;  /* 0x000000020800780c */ /* 0x000fe20003f05270 */
[----:B------:R-:W-:Y:S06]  /*27e0*/  UGETNEXTWORKID.BROADCAST [UR4], [UR5] ;  /* 0x00000000040073ca */ /* 0x000fec0008000100 */
[----:B------:R-:W-:Y:S02]  /*27f0*/  USEL UR4, URZ, 0x1, UP0 ;  /* 0x00000001ff047887 */ /* 0x000fe40008000000 */
[----:B------:R-:W-:-:S04]  /*2800*/  USEL UR6, UR6, URZ, UP0 ;  /* 0x000000ff06067287 */ /* 0x000fc80008000000 */
[----:B------:R-:W-:Y:S02]  /*2810*/  LOP3.LUT R12, R12, UR4, RZ, 0x3c, !PT ;  /* 0x000000040c0c7c12 */ /* 0x000fe4000f8e3cff */
[----:B-1----:R-:W-:-:S04]  /*2820*/  SHF.L.U32 R4, R10, 0x1f, RZ ;  /* 0x0000001f0a047819 */ /* 0x002fc800000006ff */
[----:B------:R-:W1:Y:S02]  /*2830*/  SYNCS.PHASECHK.TRANS64.TRYWAIT P1, [R0+URZ+0xa0], R4 ;  /* 0x0000a004000075a7 */ /* 0x000e6400080211ff */
[----:B-1----:R-:W-:Y:S05]  /*2840*/  @!P1 BRA `(.L_x_44) ;  /* 0x0000006400e89947 */ /* 0x002fea0003800000 */
.L_x_147:
[C---:B-1----:R-:W-:Y:S01]  /*2850*/  LEA R4, R11.reuse, UR37, 0x4 ;  /* 0x000000250b047c11 */ /* 0x042fe2000f8e20ff */
[----:B------:R-:W-:Y:S01]  /*2860*/  VIADD R0, R0, 0xb0 ;  /* 0x000000b000007836 */ /* 0x000fe20000000000 */
[----:B------:R-:W-:Y:S01]  /*2870*/  SEL R8, R8, RZ, P0 ;  /* 0x000000ff08087207 */ /* 0x000fe20000000000 */
[----:B------:R-:W-:-:S03]  /*2880*/  VIADD R11, R11, 0x1 ;  /* 0x000000010b0b7836 */ /* 0x000fc60000000000 */
[----:B------:R-:W1:Y:S01]  /*2890*/  LDS.128 R4, [R4+0x130] ;  /* 0x0001300004047984 */ /* 0x000e620000000c00 */
[----:B------:R-:W-:Y:S02]  /*28a0*/  PRMT R0, RZ, 0x654, R0 ;  /* 0x00000654ff007816 */ /* 0x000fe40000000000 */
[C---:B------:R-:W-:Y:S01]  /*28b0*/  ISETP.NE.AND P1, PT, R11.reuse, 0x2, PT ;  /* 0x000000020b00780c */ /* 0x040fe20003f25270 */
[----:B------:R-:W-:Y:S01]  /*28c0*/  @!PT LDS RZ, [RZ] ;  /* 0x00000000fffff984 */ /* 0x000fe20000000800 */
[----:B------:R-:W-:Y:S01]  /*28d0*/  @!PT LDS RZ, [RZ] ;  /* 0x00000000fffff984 */ /* 0x000fe20000000800 */
[----:B------:R-:W-:Y:S01]  /*28e0*/  @!PT LDS RZ, [RZ] ;  /* 0x00000000fffff984 */ /* 0x000fe20000000800 */
[----:B------:R-:W-:Y:S01]  /*28f0*/  @!PT LDS RZ, [RZ] ;  /* 0x00000000fffff984 */ /* 0x000fe20000000800 */
[----:B------:R2:W-:Y:S06]  /*2900*/  MEMBAR.ALL.CTA ;  /* 0x0000000000007992 */ /* 0x0005ec0000008000 */
[----:B--2---:R-:W2:Y:S01]  /*2910*/  FENCE.VIEW.ASYNC.S ;  /* 0x00000000000073c6 */ /* 0x004ea20000000000 */
[----:B------:R-:W-:Y:S01]  /*2920*/  SEL R11, R11, RZ, P1 ;  /* 0x000000ff0b0b7207 */ /* 0x000fe20000800000 */
[----:B--2---:R2:W-:Y:S01]  /*2930*/  SYNCS.ARRIVE.TRANS64.RED.A1T0 RZ, [R0+URZ], RZ ;  /* 0x000000ff00ff79a7 */ /* 0x0045e200081004ff */
[----:B-1----:R-:W-:-:S02]  /*2940*/  LOP3.LUT P3, RZ, R6, 0x1, RZ, 0xc0, !PT ;  /* 0x0000000106ff7812 */ /* 0x002fc4000786c0ff */
[----:B------:R-:W-:-:S04]  /*2950*/  SEL R4, RZ, 0x1, P1 ;  /* 0x00000001ff047807 */ /* 0x000fc80000800000 */
[----:B------:R-:W-:Y:S02]  /*2960*/  LOP3.LUT R10, R10, R4, RZ, 0x3c, !PT ;  /* 0x000000040a0a7212 */ /* 0x000fe400078e3cff */
[----:B--2---:R-:W-:-:S04]  /*2970*/  SEL R0, RZ, 0x1, P0 ;  /* 0x00000001ff007807 */ /* 0x004fc80000000000 */
[----:B------:R-:W-:Y:S01]  /*2980*/  LOP3.LUT R9, R9, R0, RZ, 0x3c, !PT ;  /* 0x0000000009097212 */ /* 0x000fe200078e3cff */
[----:B------:R-:W-:Y:S06]  /*2990*/  @P3 BRA `(.L_x_45) ;  /* 0xfffffffc002c3947 */ /* 0x000fec000383ffff */
[----:B------:R-:W-:Y:S01]  /*29a0*/  ULEA UR5, UR6, UR37, 0x3 ;  /* 0x0000002506057291 */ /* 0x000fe2000f8e18ff */
[----:B------:R-:W-:-:S08]  /*29b0*/  SHF.L.U32 R2, R12, 0x1f, RZ ;  /* 0x0000001f0c027819 */ /* 0x000fd000000006ff */
[----:B------:R-:W1:Y:S02]  /*29c0*/  SYNCS.PHASECHK.TRANS64 P0, [UR5+0xb0], R2 ;  /* 0x0000b002ff0075a7 */ /* 0x000e640008001005 */
[----:B-1----:R-:W-:Y:S05]  /*29d0*/  @P0 BRA `(.L_x_46) ;  /* 0x0000000000080947 */ /* 0x002fea0003800000 */
[----:B------:R-:W1:Y:S02]  /*29e0*/  SYNCS.PHASECHK.TRANS64.TRYWAIT P0, [UR5+0xb0], R2 ;  /* 0x0000b002ff0075a7 */ /* 0x000e640008001105 */
[----:B-1----:R-:W-:Y:S05]  /*29f0*/  @!P0 BRA `(.L_x_47) ;  /* 0x0000006400908947 */ /* 0x002fea0003800000 */
.L_x_46:
[----:B------:R-:W-:-:S04]  /*2a00*/  UIADD3 UR4, UPT, UPT, UR6, 0x1, URZ ;  /* 0x0000000106047890 */ /* 0x000fc8000fffe0ff */
[----:B------:R-:W-:-:S04]  /*2a10*/  UISETP.NE.AND UP0, UPT, UR4, 0x2, UPT ;  /* 0x000000020400788c */ /* 0x000fc8000bf05270 */
[----:B------:R-:W-:Y:S02]  /*2a20*/  USEL UR7, URZ, 0x1, UP0 ;  /* 0x00000001ff077887 */ /* 0x000fe40008000000 */
[----:B------:R-:W-:-:S04]  /*2a30*/  USEL UR4, UR4, URZ, UP0 ;  /* 0x000000ff04047287 */ /* 0x000fc80008000000 */
[----:B------:R-:W-:Y:S01]  /*2a40*/  ULEA UR4, UR4, UR37, 0x3 ;  /* 0x0000002504047291 */ /* 0x000fe2000f8e18ff */
[----:B-1----:R-:W-:-:S04]  /*2a50*/  LOP3.LUT R2, R12, UR7, RZ, 0x3c, !PT ;  /* 0x000000070c027c12 */ /* 0x002fc8000f8e3cff */
[----:B------:R-:W-:-:S04]  /*2a60*/  SHF.L.U32 R0, R2, 0x1f, RZ ;  /* 0x0000001f02007819 */ /* 0x000fc800000006ff */
[----:B------:R-:W1:Y:S02]  /*2a70*/  SYNCS.PHASECHK.TRANS64 P0, [UR4+0xb0], R0 ;  /* 0x0000b000ff0075a7 */ /* 0x000e640008001004 */
[----:B-1----:R-:W-:Y:S05]  /*2a80*/  @P0 EXIT ;  /* 0x000000000000094d */ /* 0x002fea0003800000 */
[----:B------:R-:W-:Y:S02]  /*2a90*/  SHF.L.U32 R2, R2, 0x1f, RZ ;  /* 0x0000001f02027819 */ /* 0x000fe400000006ff */
[----:B------:R-:W-:-:S07]  /*2aa0*/  MOV R0, UR4 ;  /* 0x0000000400007c02 */ /* 0x000fce0008000f00 */
.L_x_48:
[----:B-1----:R1:W2:Y:S02]  /*2ab0*/  SYNCS.PHASECHK.TRANS64.TRYWAIT P0, [R0+URZ+0xb0], R2 ;  /* 0x0000b002000075a7 */ /* 0x0022a400080011ff */
[----:B--2---:R-:W-:Y:S05]  /*2ac0*/  @!P0 NANOSLEEP.SYNCS 0x989680 ;  /* 0x009896800000895d */ /* 0x004fea0003900000 */
[----:B------:R-:W2:Y:S02]  /*2ad0*/  @!P0 SYNCS.PHASECHK.TRANS64 P0, [R0+URZ+0xb0], R2 ;  /* 0x0000b002000085a7 */ /* 0x000ea400080010ff */
[----:B--2---:R-:W-:Y:S05]  /*2ae0*/  @P0 EXIT ;  /* 0x000000000000094d */ /* 0x004fea0003800000 */
[----:B------:R-:W-:Y:S05]  /*2af0*/  BRA `(.L_x_48) ;  /* 0xfffffffc00ec7947 */ /* 0x000fea000383ffff */
.L_x_41:
[----:B------:R-:W-:-:S09]  /*2b00*/  UISETP.NE.AND UP1, UPT, UR8, URZ, UPT ;  /* 0x000000ff0800728c */ /* 0x000fd2000bf25270 */
[----:B------:R-:W-:Y:S05]  /*2b10*/  BRA.U UP1, `(.L_x_49) ;  /* 0x0000000d017c7547 */ /* 0x000fea000b800000 */
[----:B------:R-:W-:Y:S01]  /*2b20*/  UMOV UR4, 0x40 ;  /* 0x0000004000047882 */ /* 0x000fe20000000000 */
[----:B------:R-:W-:Y:S01]  /*2b30*/  NOP ;  /* 0x0000000000007918 */ /* 0x000fe20000000000 */
[----:B------:R-:W-:Y:S01]  /*2b40*/  ULEA UR4, UR37, UR4, 0x18 ;  /* 0x0000000425047291 */ /* 0x000fe2000f8ec0ff */
[----:B------:R-:W-:Y:S02]  /*2b50*/  UMOV UR5, 0x400 ;  /* 0x0000040000057882 */ /* 0x000fe40000000000 */
[----:B------:R-:W-:-:S06]  /*2b60*/  ULEA UR37, UR37, UR5, 0x18 ;  /* 0x0000000525257291 */ /* 0x000fcc000f8ec0ff */
[----:B------:R-:W1:Y:S02]  /*2b70*/  LDS.U8 R0, [UR4+0x1c] ;  /* 0x00001c04ff007984 */ /* 0x000e640008000000 */
[----:B-1----:R-:W-:-:S13]  /*2b80*/  ISETP.NE.AND P0, PT, R0, RZ, PT ;  /* 0x000000ff0000720c */ /* 0x002fda0003f05270 */
[----:B------:R-:W-:Y:S05]  /*2b90*/  @P0 BRA `(.L_x_50) ;  /* 0x0000000000580947 */ /* 0x000fea0003800000 */
[----:B------:R-:W-:-:S13]  /*2ba0*/  ELECT P0, URZ, PT ;  /* 0x0000000000ff782f */ /* 0x000fda0003800000 */
[----:B------:R-:W-:Y:S05]  /*2bb0*/  @!P0 BRA `(.L_x_51) ;  /* 0x0000000000608947 */ /* 0x000fea0003800000 */
[----:B------:R-:W-:Y:S01]  /*2bc0*/  UMOV UR5, 0x10 ;  /* 0x0000001000057882 */ /* 0x000fe20000000000 */
[----:B------:R-:W-:Y:S01]  /*2bd0*/  HFMA2 R0, -RZ, RZ, 0, 5.9604644775390625e-08 ;  /* 0x00000001ff007431 */ /* 0x000fe200000001ff */
[----:B------:R-:W-:-:S03]  /*2be0*/  MOV R2, 0xffff ;  /* 0x0000ffff00027802 */ /* 0x000fc60000000f00 */
[----:B------:R-:W-:Y:S04]  /*2bf0*/  DEPBAR.LE SB1, 0x36 ;  /* 0x00009d800000791a */ /* 0x000fe80000000000 */
[----:B------:R-:W1:Y:S02]  /*2c00*/  UTCATOMSWS.FIND_AND_SET.ALIGN UP0, UR5, UR5 ;  /* 0x00000005000575e3 */ /* 0x000e640008000800 */
[----:B-1----:R-:W-:Y:S01]  /*2c10*/  MOV R3, UR5 ;  /* 0x0000000500037c02 */ /* 0x002fe20008000f00 */
[----:B------:R-:W-:Y:S06]  /*2c20*/  BRA.U UP0, `(.L_x_52) ;  /* 0x0000000100187547 */ /* 0x000fec000b800000 */
.L_x_53:
[----:B------:R-:W-:Y:S05]  /*2c30*/  NANOSLEEP 0x64 ;  /* 0x000000640000795d */ /* 0x000fea0003800000 */
[----:B------:R-:W-:-:S05]  /*2c40*/  UMOV UR5, 0x10 ;  /* 0x0000001000057882 */ /* 0x000fca0000000000 */
[----:B------:R-:W-:Y:S04]  /*2c50*/  DEPBAR.LE SB1, 0x36 ;  /* 0x00009d800000791a */ /* 0x000fe80000000000 */
[----:B------:R-:W1:Y:S02]  /*2c60*/  UTCATOMSWS.FIND_AND_SET.ALIGN UP0, UR5, UR5 ;  /* 0x00000005000575e3 */ /* 0x000e640008000800 */
[----:B-1----:R-:W-:Y:S01]  /*2c70*/  MOV R3, UR5 ;  /* 0x0000000500037c02 */ /* 0x002fe20008000f00 */
[----:B------:R-:W-:Y:S05]  /*2c80*/  BRA.U !UP0, `(.L_x_53) ;  /* 0xfffffffd08e87547 */ /* 0x000fea000b83ffff */
.L_x_52:
[-C--:B------:R-:W-:Y:S02]  /*2c90*/  SHF.L.U32 R2, R2, R3.reuse, RZ ;  /* 0x0000000302027219 */ /* 0x080fe400000006ff */
[----:B------:R-:W-:Y:S01]  /*2ca0*/  SHF.L.U32 R0, R0, R3, RZ ;  /* 0x0000000300007219 */ /* 0x000fe200000006ff */
[----:B------:R-:W-:Y:S02]  /*2cb0*/  IMAD.SHL.U32 R3, R3, 0x20, RZ ;  /* 0x0000002003037824 */ /* 0x000fe400078e00ff */
[----:B------:R1:W-:Y:S04]  /*2cc0*/  ATOMS.OR RZ, [UR4+0x14], R2 ;  /* 0x00001402ffff798c */ /* 0x0003e8000b000004 */
[----:B------:R1:W-:Y:S04]  /*2cd0*/  ATOMS.OR RZ, [UR4+0x18], R0 ;  /* 0x00001800ffff798c */ /* 0x0003e8000b000004 */
[----:B------:R1:W-:Y:S01]  /*2ce0*/  STS [UR37+0x150], R3 ;  /* 0x00015003ff007988 */ /* 0x0003e20008000825 */
[----:B------:R-:W-:Y:S05]  /*2cf0*/  BRA `(.L_x_51) ;  /* 0x0000000000107947 */ /* 0x000fea0003800000 */
.L_x_50:
[----:B------:R-:W-:Y:S02]  /*2d00*/  MOV R0, 0xffffffff ;  /* 0xffffffff00007802 */ /* 0x000fe40000000f00 */
[----:B------:R-:W-:-:S03]  /*2d10*/  MOV R2, 0x2d40 ;  /* 0x00002d4000027802 */ /* 0x000fc60000000f00 */
[----:B------:R1:W-:Y:S04]  /*2d20*/  STS [UR37+0x150], R0 ;  /* 0x00015000ff007988 */ /* 0x0003e80008000825 */
[----:B-1-3-5:R-:W-:Y:S05]  /*2d30*/  CALL.REL.NOINC `($__internal_1_$__cuda_sm10x_tcgen05_guardrail_trap_phase_invalid_during_alloc) ;  /* 0x0000006800d87944 */ /* 0x02afea0003c00000 */
.L_x_51:
[----:B------:R-:W-:Y:S05]  /*2d40*/  WARPSYNC.ALL ;  /* 0x0000000000007948 */ /* 0x000fea0003800000 */
[----:B------:R-:W2:Y:S01]  /*2d50*/  S2UR UR6, SR_CgaCtaId ;  /* 0x00000000000679c3 */ /* 0x000ea20000008800 */
[----:B------:R-:W-:Y:S01]  /*2d60*/  UMOV UR4, 0x400 ;  /* 0x0000040000047882 */ /* 0x000fe20000000000 */
[----:B------:R-:W-:-:S06]  /*2d70*/  NOP ;  /* 0x0000000000007918 */ /* 0x000fcc0000000000 */
[----:B------:R-:W-:Y:S06]  /*2d80*/  BAR.ARV 0x6, 0xa0 ;  /* 0x0182800000007b1d */ /* 0x000fec0000002000 */
[----:B------:R-:W4:Y:S01]  /*2d90*/  LDCU UR7, c[0x0][0x38c] ;  /* 0x00007180ff0777ac */ /* 0x000f220008000800 */
[----:B------:R-:W-:Y:S01]  /*2da0*/  IMAD.MOV.U32 R11, RZ, RZ, 0x1 ;  /* 0x00000001ff0b7424 */ /* 0x000fe200078e00ff */
[----:B------:R-:W-:Y:S01]  /*2db0*/  CS2R R8, SRZ ;  /* 0x0000000000087805 */ /* 0x000fe2000001ff00 */
[----:B------:R-:W-:Y:S01]  /*2dc0*/  IMAD.MOV.U32 R10, RZ, RZ, RZ ;  /* 0x000000ffff0a7224 */ /* 0x000fe200078e00ff */
[----:B------:R-:W-:Y:S01]  /*2dd0*/  UMOV UR18, URZ ;  /* 0x000000ff00127c82 */ /* 0x000fe20008000000 */
[----:B------:R-:W-:Y:S01]  /*2de0*/  UMOV UR17, URZ ;  /* 0x000000ff00117c82 */ /* 0x000fe20008000000 */
[----:B------:R-:W-:Y:S01]  /*2df0*/  UMOV UR22, 0x0 ;  /* 0x0000000000167882 */ /* 0x000fe20000000000 */
[----:B------:R-:W-:Y:S01]  /*2e00*/  UMOV UR23, 0x8200490 ;  /* 0x0820049000177882 */ /* 0x000fe20000000000 */
[----:B------:R-:W-:Y:S01]  /*2e10*/  UMOV UR20, 0x0 ;  /* 0x0000000000147882 */ /* 0x000fe20000000000 */
[----:B------:R-:W-:Y:S01]  /*2e20*/  UMOV UR21, 0x8200490 ;  /* 0x0820049000157882 */ /* 0x000fe20000000000 */
[----:B--2---:R-:W-:Y:S01]  /*2e30*/  ULEA UR6, UR6, UR4, 0x18 ;  /* 0x0000000406067291 */ /* 0x004fe2000f8ec0ff */
[----:B------:R-:W2:Y:S03]  /*2e40*/  LDCU UR4, c[0x0][0x38c] ;  /* 0x00007180ff0477ac */ /* 0x000ea60008000800 */
[----:B------:R-:W-:-:S02]  /*2e50*/  UIADD3 UR11, UPT, UPT, UR6, 0x8400, URZ ;  /* 0x00008400060b7890 */ /* 0x000fc4000fffe0ff */
[----:B----4-:R-:W-:-:S03]  /*2e60*/  UIADD3 UR7, UPT, UPT, UR7, 0x1f, URZ ;  /* 0x0000001f07077890 */ /* 0x010fc6000fffe0ff */
[----:B-1----:R-:W1:Y:S01]  /*2e70*/  LDS R0, [UR6+0x150] ;  /* 0x00015006ff007984 */ /* 0x002e620008000800 */
[----:B------:R-:W-:Y:S02]  /*2e80*/  UIADD3 UR12, UPT, UPT, UR6, 0x12400, URZ ;  /* 0x00012400060c7890 */ /* 0x000fe4000fffe0ff */
[----:B------:R-:W-:Y:S02]  /*2e90*/  USHF.R.S32.HI UR5, URZ, 0x1f, UR7 ;  /* 0x0000001fff057899 */ /* 0x000fe40008011407 */
[----:B------:R-:W-:Y:S02]  /*2ea0*/  USHF.R.U32.HI UR11, URZ, 0x4, UR11 ;  /* 0x00000004ff0b7899 */ /* 0x000fe4000801160b */
[----:B------:R-:W-:Y:S02]  /*2eb0*/  ULEA.HI UR5, UR5, UR7, URZ, 0x5 ;  /* 0x0000000705057291 */ /* 0x000fe4000f8f28ff */
[----:B------:R-:W-:Y:S02]  /*2ec0*/  USHF.R.U32.HI UR12, URZ, 0x4, UR12 ;  /* 0x00000004ff0c7899 */ /* 0x000fe4000801160c */
[----:B------:R-:W-:-:S02]  /*2ed0*/  USHF.R.S32.HI UR5, URZ, 0x5, UR5 ;  /* 0x00000005ff057899 */ /* 0x000fc40008011405 */
[----:B------:R-:W-:Y:S02]  /*2ee0*/  ULOP3.LUT UR11, UR11, 0x3fff, URZ, 0xc0, !UPT ;  /* 0x00003fff0b0b7892 */ /* 0x000fe4000f8ec0ff */
[----:B------:R-:W-:Y:S02]  /*2ef0*/  UISETP.LT.AND UP0, UPT, UR5, 0x1, UPT ;  /* 0x000000010500788c */ /* 0x000fe4000bf01270 */
[----:B------:R-:W-:Y:S02]  /*2f00*/  ULOP3.LUT UR12, UR12, 0x3fff, URZ, 0xc0, !UPT ;  /* 0x00003fff0c0c7892 */ /* 0x000fe4000f8ec0ff */
[----:B------:R-:W-:Y:S02]  /*2f10*/  USEL UR10, UR5, 0x1, !UP0 ;  /* 0x00000001050a7887 */ /* 0x000fe4000c000000 */
[----:B------:R-:W-:Y:S02]  /*2f20*/  ULOP3.LUT UR11, UR11, 0x10000, URZ, 0xfc, !UPT ;  /* 0x000100000b0b7892 */ /* 0x000fe4000f8efcff */
[----:B------:R-:W-:-:S02]  /*2f30*/  ULOP3.LUT UR12, UR12, 0x10000, URZ, 0xfc, !UPT ;  /* 0x000100000c0c7892 */ /* 0x000fc4000f8efcff */
[----:B------:R-:W-:Y:S02]  /*2f40*/  UIADD3 UR10, UPT, UPT, -UR10, URZ, URZ ;  /* 0x000000ff0a0a7290 */ /* 0x000fe4000fffe1ff */
[----:B--2---:R-:W-:Y:S01]  /*2f50*/  UISETP.GE.AND UP3, UPT, UR4, 0x1, UPT ;  /* 0x000000010400788c */ /* 0x004fe2000bf66270 */
[----:B-1----:R-:W-:-:S15]  /*2f60*/  R2UR UR19, R0 ;  /* 0x00000000001372ca */ /* 0x002fde00000e0000 */
.L_x_60:
[----:B------:R-:W-:Y:S02]  /*2f70*/  LEA R0, R10, UR6, 0x3 ;  /* 0x000000060a007c11 */ /* 0x000fe4000f8e18ff */
[----:B------:R-:W-:Y:S02]  /*2f80*/  SHF.L.U32 R2, R9, 0x1f, RZ ;  /* 0x0000001f09027819 */ /* 0x000fe400000006ff */
[----:B------:R-:W-:Y:S01]  /*2f90*/  PLOP3.LUT P0, PT, PT, PT, UP3, 0x80, 0x8 ;  /* 0x000000000008781c */ /* 0x000fe20003f0f038 */
[----:B------:R-:W-:Y:S01]  /*2fa0*/  VIADD R3, R0, 0xb0 ;  /* 0x000000b000037836 */ /* 0x000fe20000000000 */
[----:B-1----:R-:W1:Y:S02]  /*2fb0*/  SYNCS.PHASECHK.TRANS64.TRYWAIT P1, [R0+URZ+0xa0], R2 ;  /* 0x0000a002000075a7 */ /* 0x002e6400080211ff */
[----:B-1--4-:R-:W-:Y:S09]  /*2fc0*/  @!P1 BRA `(.L_x_54) ;  /* 0x0000006000349947 */ /* 0x012ff20003800000 */
.L_x_149:
[----:B------:R-:W-:Y:S01]  /*2fd0*/  LEA R4, R10, UR6, 0x4 ;  /* 0x000000060a047c11 */ /* 0x000fe2000f8e20ff */
[----:B------:R-:W-:Y:S01]  /*2fe0*/  @UP3 ULEA UR4, UR17, UR6, 0x3 ;  /* 0x0000000611043291 */ /* 0x000fe2000f8e18ff */
[----:B------:R-:W-:Y:S01]  /*2ff0*/  PLOP3.LUT P2, PT, PT, PT, PT, 0x80, 0x8 ;  /* 0x000000000008781c */ /* 0x000fe20003f4f070 */
[----:B------:R-:W-:Y:S01]  /*3000*/  ULEA UR8, UR18, UR6, 0x3 ;  /* 0x0000000612087291 */ /* 0x000fe2000f8e18ff */
[----:B------:R-:W-:Y:S01]  /*3010*/  PRMT R3, RZ, 0x654, R3 ;  /* 0x00000654ff037816 */ /* 0x000fe20000000003 */
[----:B------:R-:W-:Y:S01]  /*3020*/  ULEA UR9, UR18, UR19, 0x7 ;  /* 0x0000001312097291 */ /* 0x000fe2000f8e38ff */
[----:B------:R-:W2:Y:S01]  /*3030*/  LDS.128 R4, [R4+0x130] ;  /* 0x0001300004047984 */ /* 0x000ea20000000c00 */
[----:B-1----:R-:W-:Y:S02]  /*3040*/  @P0 SHF.L.U32 R2, R8, 0x1f, RZ ;  /* 0x0000001f08020819 */ /* 0x002fe400000006ff */
[----:B------:R-:W-:Y:S01]  /*3050*/  SHF.L.U32 R0, R11, 0x1f, RZ ;  /* 0x0000001f0b007819 */ /* 0x000fe200000006ff */
[----:B------:R-:W-:Y:S01]  /*3060*/  @!PT LDS RZ, [RZ] ;  /* 0x00000000fffff984 */ /* 0x000fe20000000800 */
[----:B------:R-:W-:Y:S01]  /*3070*/  @!PT LDS RZ, [RZ] ;  /* 0x00000000fffff984 */ /* 0x000fe20000000800 */
[----:B------:R-:W-:Y:S01]  /*3080*/  @!PT LDS RZ, [RZ] ;  /* 0x00000000fffff984 */ /* 0x000fe20000000800 */
[----:B------:R-:W-:Y:S01]  /*3090*/  @!PT LDS RZ, [RZ] ;  /* 0x00000000fffff984 */ /* 0x000fe20000000800 */
[----:B------:R1:W-:Y:S06]  /*30a0*/  MEMBAR.ALL.CTA ;  /* 0x0000000000007992 */ /* 0x0003ec0000008000 */
[----:B-1----:R-:W1:Y:S02]  /*30b0*/  FENCE.VIEW.ASYNC.S ;  /* 0x00000000000073c6 */ /* 0x002e640000000000 */
[----:B-1----:R1:W-:Y:S01]  /*30c0*/  SYNCS.ARRIVE.TRANS64.RED.A1T0 RZ, [R3+URZ], RZ ;  /* 0x000000ff03ff79a7 */ /* 0x0023e200081004ff */
[----:B------:R1:W4:Y:S01]  /*30d0*/  @P0 SYNCS.PHASECHK.TRANS64.TRYWAIT P2, [UR4], R2 ;  /* 0x00000002ff0005a7 */ /* 0x0003220008041104 */
[----:B--2---:R-:W-:Y:S01]  /*30e0*/  LOP3.LUT P1, RZ, R6, 0x1, RZ, 0xc0, !PT ;  /* 0x0000000106ff7812 */ /* 0x004fe2000782c0ff */
[----:B------:R-:W2:Y:S02]  /*30f0*/  SYNCS.PHASECHK.TRANS64.TRYWAIT P0, [UR8+0xe0], R0 ;  /* 0x0000e000ff0075a7 */ /* 0x000ea40008001108 */
[----:B-12-4-:R-:W-:Y:S10]  /*3100*/  @!P0 BRA `(.L_x_55) ;  /* 0x0000005c00f88947 */ /* 0x016ff40003800000 */
.L_x_151:
[----:B------:R-:W-:Y:S01]  /*3110*/  IADD3 R10, PT, PT, R10, 0x1, RZ ;  /* 0x000000010a0a7810 */ /* 0x000fe20007ffe0ff */
[----:B------:R-:W-:Y:S06]  /*3120*/  BRA.U !UP3, `(.L_x_56) ;  /* 0x000000010b987547 */ /* 0x000fec000b800000 */
[----:B------:R-:W-:Y:S01]  /*3130*/  UPLOP3.LUT UP4, UPT, UPT, UPT, UPT, 0x40, 0x4 ;  /* 0x000000000004789c */ /* 0x000fe20003f8e870 */
[----:B------:R-:W-:Y:S01]  /*3140*/  UMOV UR16, UR10 ;  /* 0x0000000a00107c82 */ /* 0x000fe20008000000 */
[----:B------:R-:W-:Y:S01]  /*3150*/  UMOV UR15, UR5 ;  /* 0x00000005000f7c82 */ /* 0x000fe20008000000 */
[----:B------:R-:W-:-:S08]  /*3160*/  UMOV UR14, UR17 ;  /* 0x00000011000e7c82 */ /* 0x000fd00008000000 */
.L_x_59:
[----:B------:R-:W-:Y:S02]  /*3170*/  UIADD3 UR16, UPT, UPT, UR16, 0x1, URZ ;  /* 0x0000000110107890 */ /* 0x000fe4000fffe0ff */
[----:B--2---:R-:W-:Y:S02]  /*3180*/  ULEA UR7, UR14, UR6, 0x3 ;  /* 0x000000060e077291 */ /* 0x004fe4000f8e18ff */
[----:B------:R-:W-:Y:S01]  /*3190*/  UISETP.NE.AND UP0, UPT, UR16, URZ, UPT ;  /* 0x000000ff1000728c */ /* 0x000fe2000bf05270 */
[----:B----4-:R-:W-:Y:S10]  /*31a0*/  @P2 BRA `(.L_x_57) ;  /* 0x00000000000c2947 */ /* 0x010ff40003800000 */
[----:B-1----:R-:W-:Y:S04]  /*31b0*/  SHF.L.U32 R2, R8, 0x1f, RZ ;  /* 0x0000001f08027819 */ /* 0x002fe800000006ff */
[----:B------:R-:W1:Y:S02]  /*31c0*/  SYNCS.PHASECHK.TRANS64.TRYWAIT P0, [UR7], R2 ;  /* 0x00000002ff0075a7 */ /* 0x000e640008001107 */
[----:B-1----:R-:W-:Y:S05]  /*31d0*/  @!P0 BRA `(.L_x_58) ;  /* 0x0000005c00dc8947 */ /* 0x002fea0003800000 */
.L_x_57:
[----:B------:R-:W-:Y:S01]  /*31e0*/  UISETP.NE.AND UP1, UPT, UR15, 0x1, UPT ;  /* 0x000000010f00788c */ /* 0x000fe2000bf25270 */
[----:B------:R-:W-:Y:S01]  /*31f0*/  PLOP3.LUT P2, PT, PT, PT, PT, 0x80, 0x8 ;  /* 0x000000000008781c */ /* 0x000fe20003f4f070 */
[----:B------:R-:W-:Y:S02]  /*3200*/  UIADD3 UR17, UPT, UPT, UR14, 0x1, URZ ;  /* 0x000000010e117890 */ /* 0x000fe4000fffe0ff */
[----:B------:R-:W-:Y:S02]  /*3210*/  ULEA UR24, UR14, UR12, 0x9 ;  /* 0x0000000c0e187291 */ /* 0x000fe4000f8e48ff */
[----:B------:R-:W-:Y:S01]  /*3220*/  UISETP.NE.AND UP2, UPT, UR17, 0x5, UPT ;  /* 0x000000051100788c */ /* 0x000fe2000bf45270 */
[----:B------:R-:W-:Y:S01]  /*3230*/  PLOP3.LUT P0, PT, PT, PT, UP1, 0x80, 0x8 ;  /* 0x000000000008781c */ /* 0x000fe20003f0f018 */
[----:B------:R-:W-:Y:S02]  /*3240*/  ULEA UR26, UR14, UR11, 0x9 ;  /* 0x0000000b0e1a7291 */ /* 0x000fe4000f8e48ff */
[----:B------:R-:W-:Y:S02]  /*3250*/  USEL UR13, URZ, 0x1, UP2 ;  /* 0x00000001ff0d7887 */ /* 0x000fe40009000000 */
[----:B------:R-:W-:Y:S02]  /*3260*/  USEL UR17, UR17, URZ, UP2 ;  /* 0x000000ff11117287 */ /* 0x000fe40009000000 */
[----:B------:R-:W-:Y:S02]  /*3270*/  UIADD3 UR30, UPT, UPT, UR24, 0x2, URZ ;  /* 0x00000002181e7890 */ /* 0x000fe4000fffe0ff */
[----:B------:R-:W-:Y:S01]  /*3280*/  @UP1 ULEA UR4, UR17, UR6, 0x3 ;  /* 0x0000000611041291 */ /* 0x000fe2000f8e18ff */
[----:B------:R-:W-:Y:S01]  /*3290*/  LOP3.LUT R8, R8, UR13, RZ, 0x3c, !PT ;  /* 0x0000000d08087c12 */ /* 0x000fe2000f8e3cff */
[----:B------:R-:W-:Y:S02]  /*32a0*/  UIADD3 UR28, UPT, UPT, UR26, 0x2, URZ ;  /* 0x000000021a1c7890 */ /* 0x000fe4000fffe0ff */
[----:B------:R-:W-:Y:S01]  /*32b0*/  UIADD3 UR7, UPT, UPT, UR7, 0x28, URZ ;  /* 0x0000002807077890 */ /* 0x000fe2000fffe0ff */
[----:B-1----:R-:W-:Y:S01]  /*32c0*/  @P0 SHF.L.U32 R0, R8, 0x1f, RZ ;  /* 0x0000001f08000819 */ /* 0x002fe200000006ff */
[----:B------:R-:W-:Y:S01]  /*32d0*/  UMOV UR25, 0x80004020 ;  /* 0x8000402000197882 */ /* 0x000fe20000000000 */
[----:B------:R-:W-:Y:S01]  /*32e0*/  UMOV UR27, 0x80004020 ;  /* 0x80004020001b7882 */ /* 0x000fe20000000000 */
[----:B------:R-:W-:Y:S01]  /*32f0*/  UMOV UR31, 0x80004020 ;  /* 0x80004020001f7882 */ /* 0x000fe20000000000 */
[----:B------:R2:W4:Y:S01]  /*3300*/  @P0 SYNCS.PHASECHK.TRANS64.TRYWAIT P2, [UR4], R0 ;  /* 0x00000000ff0005a7 */ /* 0x0005220008041104 */
[----:B------:R-:W-:Y:S01]  /*3310*/  UIADD3 UR15, UPT, UPT, UR15, -0x1, URZ ;  /* 0xffffffff0f0f7890 */ /* 0x000fe2000fffe0ff */
[----:B------:R2:W-:Y:S01]  /*3320*/  UTCHMMA gdesc[UR26], gdesc[UR24], tmem[UR9], tmem[UR22], idesc[UR23], UP4 ;  /* 0x00ff16181a0075ea */ /* 0x0005e2000a000009 */
[----:B------:R-:W-:Y:S01]  /*3330*/  UPLOP3.LUT UP4, UPT, UPT, UPT, UPT, 0x80, 0x8 ;  /* 0x000000000008789c */ /* 0x000fe20003f8f070 */
[----:B------:R-:W-:Y:S01]  /*3340*/  UMOV UR29, 0x80004020 ;  /* 0x80004020001d7882 */ /* 0x000fe20000000000 */
[----:B------:R-:W-:Y:S01]  /*3350*/  UMOV UR14, UR17 ;  /* 0x00000011000e7c82 */ /* 0x000fe20008000000 */
[----:B------:R2:W-:Y:S01]  /*3360*/  UTCHMMA gdesc[UR28], gdesc[UR30], tmem[UR9], tmem[UR20], idesc[UR21], UPT ;  /* 0x00ff141e1c0075ea */ /* 0x0005e2000b800009 */
[----:B------:R2:W-:Y:S01]  /*3370*/  UTCBAR [UR7], URZ ;  /* 0x000000ff070073e9 */ /* 0x0005e200080000ff */
[----:B------:R-:W-:Y:S06]  /*3380*/  BRA.U UP0, `(.L_x_59) ;  /* 0xfffffffd00787547 */ /* 0x000fec000b83ffff */
.L_x_56:
[----:B------:R-:W-:Y:S01]  /*3390*/  UIADD3 UR18, UPT, UPT, UR18, 0x1, URZ ;  /* 0x0000000112127890 */ /* 0x000fe2000fffe0ff */
[C---:B------:R-:W-:Y:S01]  /*33a0*/  ISETP.NE.AND P0, PT, R10.reuse, 0x2, PT ;  /* 0x000000020a00780c */ /* 0x040fe20003f05270 */
[----:B------:R-:W-:Y:S02]  /*33b0*/  UIADD3 UR8, UPT, UPT, UR8, 0xc0, URZ ;  /* 0x000000c008087890 */ /* 0x000fe4000fffe0ff */
[----:B------:R-:W-:Y:S01]  /*33c0*/  UISETP.NE.AND UP0, UPT, UR18, 0x4, UPT ;  /* 0x000000041200788c */ /* 0x000fe2000bf05270 */
[----:B-12---:R-:W-:Y:S02]  /*33d0*/  SEL R0, RZ, 0x1, P0 ;  /* 0x00000001ff007807 */ /* 0x006fe40000000000 */
[----:B------:R-:W-:Y:S01]  /*33e0*/  SEL R10, R10, RZ, P0 ;  /* 0x000000ff0a0a7207 */ /* 0x000fe20000000000 */
[----:B------:R-:W-:Y:S01]  /*33f0*/  USEL UR4, URZ, 0x1, UP0 ;  /* 0x00000001ff047887 */ /* 0x000fe20008000000 */
[----:B------:R-:W-:Y:S01]  /*3400*/  LOP3.LUT R9, R9, R0, RZ, 0x3c, !PT ;  /* 0x0000000009097212 */ /* 0x000fe200078e3cff */
[----:B------:R-:W-:Y:S01]  /*3410*/  USEL UR18, UR18, URZ, UP0 ;  /* 0x000000ff12127287 */ /* 0x000fe20008000000 */
[----:B------:R1:W-:Y:S03]  /*3420*/  UTCBAR [UR8], URZ ;  /* 0x000000ff080073e9 */ /* 0x0003e600080000ff */
[----:B------:R-:W-:Y:S01]  /*3430*/  LOP3.LUT R11, R11, UR4, RZ, 0x3c, !PT ;  /* 0x000000040b0b7c12 */ /* 0x000fe2000f8e3cff */
[----:B------:R-:W-:Y:S07]  /*3440*/  @P1 BRA `(.L_x_60) ;  /* 0xfffffff800c81947 */ /* 0x000fee000383ffff */
[----:B------:R-:W2:Y:S01]  /*3450*/  S2UR UR4, SR_CgaCtaId ;  /* 0x00000000000479c3 */ /* 0x000ea20000008800 */
[----:B------:R-:W-:Y:S01]  /*3460*/  ELECT P0, URZ, PT ;  /* 0x0000000000ff782f */ /* 0x000fe20003800000 */
[----:B------:R-:W-:Y:S01]  /*3470*/  IMAD.MOV.U32 R0, RZ, RZ, 0x1 ;  /* 0x00000001ff007424 */ /* 0x000fe200078e00ff */
[----:B------:R-:W-:Y:S01]  /*3480*/  UIADD3 UR6, UPT, UPT, UR6, 0xe0, URZ ;  /* 0x000000e006067890 */ /* 0x000fe2000fffe0ff */
[----:B------:R-:W-:Y:S01]  /*3490*/  SHF.L.U32 R2, R11, 0x1f, RZ ;  /* 0x0000001f0b027819 */ /* 0x000fe200000006ff */
[----:B------:R-:W-:-:S03]  /*34a0*/  UMOV UR5, 0x40 ;  /* 0x0000004000057882 */ /* 0x000fc60000000000 */
[----:B------:R-:W-:Y:S01]  /*34b0*/  UVIRTCOUNT.DEALLOC.SMPOOL 0x80 ;  /* 0x000000800000784c */ /* 0x000fe20000000000 */
[----:B--2---:R-:W-:Y:S02]  /*34c0*/  ULEA UR4, UR4, UR5, 0x18 ;  /* 0x0000000504047291 */ /* 0x004fe4000f8ec0ff */
[----:B------:R-:W-:-:S07]  /*34d0*/  ULEA UR5, UR18, UR6, 0x3 ;  /* 0x0000000612057291 */ /* 0x000fce000f8e18ff */
[----:B------:R2:W-:Y:S02]  /*34e0*/  @P0 STS.U8 [UR4+0x1c], R0 ;  /* 0x00001c00ff000988 */ /* 0x0005e40008000004 */
[----:B------:R-:W3:Y:S02]  /*34f0*/  SYNCS.PHASECHK.TRANS64.TRYWAIT P0, [UR5], R2 ;  /* 0x00000002ff0075a7 */ /* 0x000ee40008001105 */
[----:B--23--:R-:W-:Y:S05]  /*3500*/  @!P0 BRA `(.L_x_61) ;  /* 0x0000005c00288947 */ /* 0x00cfea0003800000 */
.L_x_154:
[----:B------:R-:W-:-:S04]  /*3510*/  UIADD3 UR7, UPT, UPT, UR18, 0x1, URZ ;  /* 0x0000000112077890 */ /* 0x000fc8000fffe0ff */
[----:B------:R-:W-:-:S04]  /*3520*/  UISETP.NE.AND UP0, UPT, UR7, 0x4, UPT ;  /* 0x000000040700788c */ /* 0x000fc8000bf05270 */
[----:B-1----:R-:W-:Y:S02]  /*3530*/  USEL UR8, URZ, 0x1, UP0 ;  /* 0x00000001ff087887 */ /* 0x002fe40008000000 */
[----:B------:R-:W-:-:S04]  /*3540*/  USEL UR7, UR7, URZ, UP0 ;  /* 0x000000ff07077287 */ /* 0x000fc80008000000 */
[----:B------:R-:W-:Y:S01]  /*3550*/  ULEA UR5, UR7, UR6, 0x3 ;  /* 0x0000000607057291 */ /* 0x000fe2000f8e18ff */
[----:B--2---:R-:W-:-:S04]  /*3560*/  LOP3.LUT R2, R11, UR8, RZ, 0x3c, !PT ;  /* 0x000000080b027c12 */ /* 0x004fc8000f8e3cff */
[----:B------:R-:W-:-:S04]  /*3570*/  SHF.L.U32 R3, R2, 0x1f, RZ ;  /* 0x0000001f02037819 */ /* 0x000fc800000006ff */
[----:B------:R-:W1:Y:S02]  /*3580*/  SYNCS.PHASECHK.TRANS64.TRYWAIT P0, [UR5], R3 ;  /* 0x00000003ff0075a7 */ /* 0x000e640008001105 */
[----:B-1----:R-:W-:Y:S05]  /*3590*/  @!P0 BRA `(.L_x_62) ;  /* 0x0000005c001c8947 */ /* 0x002fea0003800000 */
.L_x_156:
        /* <DEDUP_REMOVED lines=9> */
.L_x_158:
[----:B------:R-:W-:-:S04]  /*3630*/  UIADD3 UR7, UPT, UPT, UR7, 0x1, URZ ;  /* 0x0000000107077890 */ /* 0x000fc8000fffe0ff */
[----:B------:R-:W-:-:S04]  /*3640*/  UISETP.NE.AND UP0, UPT, UR7, 0x4, UPT ;  /* 0x000000040700788c */ /* 0x000fc8000bf05270 */
[----:B------:R-:W-:Y:S02]  /*3650*/  USEL UR5, URZ, 0x1, UP0 ;  /* 0x00000001ff057887 */ /* 0x000fe40008000000 */
[----:B------:R-:W-:-:S04]  /*3660*/  USEL UR7, UR7, URZ, UP0 ;  /* 0x000000ff07077287 */ /* 0x000fc80008000000 */
[----:B------:R-:W-:Y:S01]  /*3670*/  ULEA UR7, UR7, UR6, 0x3 ;  /* 0x0000000607077291 */ /* 0x000fe2000f8e18ff */
[----:B------:R-:W-:-:S04]  /*3680*/  LOP3.LUT R2, R2, UR5, RZ, 0x3c, !PT ;  /* 0x0000000502027c12 */ /* 0x000fc8000f8e3cff */
[----:B------:R-:W-:-:S04]  /*3690*/  SHF.L.U32 R2, R2, 0x1f, RZ ;  /* 0x0000001f02027819 */ /* 0x000fc800000006ff */
[----:B------:R-:W2:Y:S02]  /*36a0*/  SYNCS.PHASECHK.TRANS64.TRYWAIT P0, [UR7], R2 ;  /* 0x00000002ff0075a7 */ /* 0x000ea40008001107 */
[----:B--2---:R-:W-:Y:S05]  /*36b0*/  @!P0 BRA `(.L_x_64) ;  /* 0x0000005c00048947 */ /* 0x004fea0003800000 */
.L_x_160:
[----:B------:R-:W-:Y:S01]  /*36c0*/  NOP ;  /* 0x0000000000007918 */ /* 0x000fe20000000000 */
[----:B-1----:R-:W1:Y:S01]  /*36d0*/  LDS R0, [UR4+0x14] ;  /* 0x00001404ff007984 */ /* 0x002e620008000800 */
[----:B------:R-:W-:Y:S01]  /*36e0*/  ULOP3.LUT UR6, UR19, 0xffff, URZ, 0xc0, !UPT ;  /* 0x0000ffff13067892 */ /* 0x000fe2000f8ec0ff */
[----:B------:R-:W-:Y:S01]  /*36f0*/  UMOV UR8, 0xffff ;  /* 0x0000ffff00087882 */ /* 0x000fe20000000000 */
[----:B------:R-:W-:Y:S02]  /*3700*/  UMOV UR5, 0x1 ;  /* 0x0000000100057882 */ /* 0x000fe40000000000 */
[----:B------:R-:W-:-:S04]  /*3710*/  USHF.R.U32.HI UR6, URZ, 0x5, UR6 ;  /* 0x00000005ff067899 */ /* 0x000fc80008011606 */
[----:B------:R-:W-:Y:S02]  /*3720*/  USHF.L.U32 UR8, UR8, UR6, URZ ;  /* 0x0000000608087299 */ /* 0x000fe400080006ff */
[----:B------:R-:W-:-:S04]  /*3730*/  USHF.L.U32 UR5, UR5, UR6, URZ ;  /* 0x0000000605057299 */ /* 0x000fc800080006ff */
[----:B-1----:R-:W-:-:S04]  /*3740*/  LOP3.LUT R0, R0, UR8, RZ, 0xc0, !PT ;  /* 0x0000000800007c12 */ /* 0x002fc8000f8ec0ff */
[----:B------:R-:W-:-:S13]  /*3750*/  ISETP.NE.AND P0, PT, R0, UR8, PT ;  /* 0x0000000800007c0c */ /* 0x000fda000bf05270 */
[----:B------:R-:W-:Y:S05]  /*3760*/  @P0 BRA `(.L_x_65) ;  /* 0x0000000000580947 */ /* 0x000fea0003800000 */
[----:B------:R-:W1:Y:S02]  /*3770*/  LDS R0, [UR4+0x18] ;  /* 0x00001804ff007984 */ /* 0x000e640008000800 */
[----:B-1----:R-:W-:-:S04]  /*3780*/  LOP3.LUT R0, R0, UR5, RZ, 0xc0, !PT ;  /* 0x0000000500007c12 */ /* 0x002fc8000f8ec0ff */
[----:B------:R-:W-:-:S13]  /*3790*/  ISETP.NE.AND P0, PT, R0, UR5, PT ;  /* 0x0000000500007c0c */ /* 0x000fda000bf05270 */
[----:B------:R-:W-:Y:S05]  /*37a0*/  @P0 BRA `(.L_x_66) ;  /* 0x00000000003c0947 */ /* 0x000fea0003800000 */
[----:B------:R-:W1:Y:S01]  /*37b0*/  S2R R2, SR_LANEID ;  /* 0x0000000000027919 */ /* 0x000e620000000000 */
[----:B------:R-:W-:Y:S01]  /*37c0*/  ULOP3.LUT UR8, URZ, UR8, URZ, 0x33, !UPT ;  /* 0x00000008ff087292 */ /* 0x000fe2000f8e33ff */
[----:B------:R-:W-:Y:S02]  /*37d0*/  VOTEU.ANY UR7, UPT, PT ;  /* 0x0000000000077886 */ /* 0x000fe400038e0100 */
[----:B------:R-:W-:-:S03]  /*37e0*/  UFLO.U32 UR7, UR7 ;  /* 0x00000007000772bd */ /* 0x000fc600080e0000 */
[----:B------:R-:W-:-:S04]  /*37f0*/  IMAD.U32 R0, RZ, RZ, UR8 ;  /* 0x00000008ff007e24 */ /* 0x000fc8000f8e00ff */
[----:B------:R2:W3:Y:S02]  /*3800*/  REDUX UR6, R0 ;  /* 0x00000000000673c4 */ /* 0x0004e40000000000 */
[----:B------:R1:W-:Y:S02]  /*3810*/  UTCATOMSWS.AND URZ, UR8 ;  /* 0x0000000800ff79e3 */ /* 0x0003e40008000000 */
[----:B-1----:R-:W-:Y:S02]  /*3820*/  ISETP.EQ.U32.AND P0, PT, R2, UR7, PT ;  /* 0x0000000702007c0c */ /* 0x002fe4000bf02070 */
[----:B--2---:R-:W-:Y:S02]  /*3830*/  LOP3.LUT R0, RZ, UR5, RZ, 0x33, !PT ;  /* 0x00000005ff007c12 */ /* 0x004fe4000f8e33ff */
[----:B---3--:R-:W-:Y:S02]  /*3840*/  MOV R2, UR6 ;  /* 0x0000000600027c02 */ /* 0x008fe40008000f00 */
[----:B------:R-:W1:Y:S07]  /*3850*/  REDUX UR5, R0 ;  /* 0x00000000000573c4 */ /* 0x000e6e0000000000 */
[----:B------:R2:W-:Y:S01]  /*3860*/  @P0 ATOMS.AND RZ, [UR4+0x14], R2 ;  /* 0x00001402ffff098c */ /* 0x0005e2000a800004 */
[----:B-1----:R-:W-:-:S05]  /*3870*/  IMAD.U32 R0, RZ, RZ, UR5 ;  /* 0x00000005ff007e24 */ /* 0x002fca000f8e00ff */
[----:B------:R2:W-:Y:S01]  /*3880*/  @P0 ATOMS.AND RZ, [UR4+0x18], R0 ;  /* 0x00001800ffff098c */ /* 0x0005e2000a800004 */
[----:B------:R-:W-:Y:S05]  /*3890*/  BRA `(.L_x_67) ;  /* 0x0000000000147947 */ /* 0x000fea0003800000 */
.L_x_66:
[----:B------:R-:W-:Y:S02]  /*38a0*/  MOV R2, 0x38c0 ;  /* 0x000038c000027802 */ /* 0x000fe40000000f00 */
[----:B----45:R-:W-:Y:S05]  /*38b0*/  CALL.REL.NOINC `($__internal_0_$__cuda_sm10x_tcgen05_guardrail_trap_col_being_dealloced_not_returned_by_alloc) ;  /* 0x0000005c00ec7944 */ /* 0x030fea0003c00000 */
[----:B------:R-:W-:Y:S05]  /*38c0*/  BRA `(.L_x_67) ;  /* 0x0000000000087947 */ /* 0x000fea0003800000 */
.L_x_65:
[----:B------:R-:W-:Y:S02]  /*38d0*/  MOV R2, 0x38f0 ;  /* 0x000038f000027802 */ /* 0x000fe40000000f00 */
[----:B----45:R-:W-:Y:S05]  /*38e0*/  CALL.REL.NOINC `($__internal_2_$__cuda_sm10x_tcgen05_guardrail_trap_unallocated_columns_being_dealloced) ;  /* 0x0000005c00f87944 */ /* 0x030fea0003c00000 */
.L_x_67:
[----:B------:R-:W-:Y:S01]  /*38f0*/  NOP ;  /* 0x0000000000007918 */ /* 0x000fe20000000000 */
[----:B------:R-:W-:Y:S05]  /*3900*/  EXIT ;  /* 0x000000000000794d */ /* 0x000fea0003800000 */
.L_x_49:
[----:B------:R-:W-:-:S09]  /*3910*/  UISETP.NE.OR UP2, UPT, UR8, 0x3, !UP2 ;  /* 0x000000030800788c */ /* 0x000fd2000d745670 */
[----:B------:R-:W-:Y:S05]  /*3920*/  BRA.U UP2, `(.L_x_68) ;  /* 0x0000001102087547 */ /* 0x000fea000b800000 */
[----:B------:R-:W1:Y:S01]  /*3930*/  LDC R0, c[0x0][0xb30] ;  /* 0x0002cc00ff007b82 */ /* 0x000e620000000800 */
[----:B------:R-:W2:Y:S01]  /*3940*/  LDCU.64 UR8, c[0x0][0x888] ;  /* 0x00011100ff0877ac */ /* 0x000ea20008000a00 */
[----:B------:R-:W-:Y:S02]  /*3950*/  HFMA2 R27, -RZ, RZ, 0, 0 ;  /* 0x00000000ff1b7431 */ /* 0x000fe400000001ff */
[----:B------:R-:W-:Y:S01]  /*3960*/  IMAD.MOV.U32 R29, RZ, RZ, 0x1 ;  /* 0x00000001ff1d7424 */ /* 0x000fe200078e00ff */
[----:B------:R-:W-:Y:S01]  /*3970*/  MOV R25, 0x2000 ;  /* 0x0000200000197802 */ /* 0x000fe20000000f00 */
[----:B------:R-:W4:Y:S01]  /*3980*/  LDCU.64 UR4, c[0x0][0x890] ;  /* 0x00011200ff0477ac */ /* 0x000f220008000a00 */
[----:B------:R-:W-:Y:S01]  /*3990*/  IMAD.MOV.U32 R28, RZ, RZ, RZ ;  /* 0x000000ffff1c7224 */ /* 0x000fe200078e00ff */
[----:B------:R-:W3:Y:S01]  /*39a0*/  LDC R24, c[0x0][0x370] ;  /* 0x0000dc00ff187b82 */ /* 0x000ee20000000800 */
[----:B------:R-:W-:Y:S01]  /*39b0*/  UMOV UR7, 0x400 ;  /* 0x0000040000077882 */ /* 0x000fe20000000000 */
[----:B------:R-:W-:-:S02]  /*39c0*/  UPLOP3.LUT UP1, UPT, UPT, UPT, UPT, 0x40, 0x4 ;  /* 0x000000000004789c */ /* 0x000fc40003f2e870 */
[----:B------:R-:W-:-:S04]  /*39d0*/  ULEA UR7, UR37, UR7, 0x18 ;  /* 0x0000000725077291 */ /* 0x000fc8000f8ec0ff */
[----:B------:R-:W3:Y:S01]  /*39e0*/  LDC R3, c[0x0][0xb0c] ;  /* 0x0002c300ff037b82 */ /* 0x000ee20000000800 */
[----:B------:R-:W-:Y:S02]  /*39f0*/  UIADD3 UR13, UPT, UPT, UR7, 0x68, URZ ;  /* 0x00000068070d7890 */ /* 0x000fe4000fffe0ff */
[----:B--2---:R-:W-:Y:S02]  /*3a00*/  UISETP.NE.U32.AND UP2, UPT, UR8, URZ, UPT ;  /* 0x000000ff0800728c */ /* 0x004fe4000bf45070 */
[----:B------:R-:W-:Y:S02]  /*3a10*/  UIADD3 UR33, UPT, UPT, UR7, 0x50, URZ ;  /* 0x0000005007217890 */ /* 0x000fe4000fffe0ff */
[----:B----4-:R-:W-:Y:S01]  /*3a20*/  UISETP.NE.U32.AND UP3, UPT, UR4, URZ, UPT ;  /* 0x000000ff0400728c */ /* 0x010fe2000bf65070 */
[----:B------:R-:W2:Y:S01]  /*3a30*/  LDC R18, c[0x0][0xb20] ;  /* 0x0002c800ff127b82 */ /* 0x000ea20000000800 */
[----:B-1----:R-:W-:Y:S01]  /*3a40*/  ISETP.NE.AND P1, PT, R0, 0x1, PT ;  /* 0x000000010000780c */ /* 0x002fe20003f25270 */
[----:B------:R-:W-:-:S02]  /*3a50*/  UISETP.NE.AND.EX UP2, UPT, UR9, URZ, UPT, UP2 ;  /* 0x000000ff0900728c */ /* 0x000fc4000bf45320 */
[----:B------:R-:W-:Y:S02]  /*3a60*/  UIADD3 UR25, UPT, UPT, UR7, 0x58, URZ ;  /* 0x0000005807197890 */ /* 0x000fe4000fffe0ff */
[----:B------:R-:W-:Y:S02]  /*3a70*/  UIADD3 UR17, UPT, UPT, UR7, 0x60, URZ ;  /* 0x0000006007117890 */ /* 0x000fe4000fffe0ff */
[----:B------:R-:W1:Y:S01]  /*3a80*/  LDC.64 R30, c[0x0][0x348] ;  /* 0x0000d200ff1e7b82 */ /* 0x000e620000000a00 */
[----:B------:R-:W-:Y:S02]  /*3a90*/  UPRMT UR13, UR37, 0x654, UR13 ;  /* 0x00000654250d7896 */ /* 0x000fe4000800000d */
[----:B------:R-:W-:-:S05]  /*3aa0*/  UISETP.NE.AND.EX UP3, UPT, UR5, URZ, UPT, UP3 ;  /* 0x000000ff0500728c */ /* 0x000fca000bf65330 */
[----:B------:R-:W4:Y:S08]  /*3ab0*/  LDC.64 R16, c[0x0][0xb10] ;  /* 0x0002c400ff107b82 */ /* 0x000f300000000a00 */
[----:B------:R-:W1:Y:S08]  /*3ac0*/  LDC.64 R6, c[0x0][0xb18] ;  /* 0x0002c600ff067b82 */ /* 0x000e700000000a00 */
[----:B------:R-:W1:Y:S08]  /*3ad0*/  LDC.64 R4, c[0x0][0xb28] ;  /* 0x0002ca00ff047b82 */ /* 0x000e700000000a00 */
[----:B--23--:R-:W1:Y:S02]  /*3ae0*/  LDC R19, c[0x0][0x374] ;  /* 0x0000dd00ff137b82 */ /* 0x00ce640000000800 */
.L_x_79:
[C---:B------:R-:W-:Y:S02]  /*3af0*/  LEA R0, R28.reuse, UR7, 0x3 ;  /* 0x000000071c007c11 */ /* 0x040fe4000f8e18ff */
[----:B------:R-:W-:Y:S02]  /*3b00*/  SHF.L.U32 R2, R27, 0x1f, RZ ;  /* 0x0000001f1b027819 */ /* 0x000fe400000006ff */
[----:B------:R-:W-:Y:S02]  /*3b10*/  LEA R20, R28, UR7, 0x4 ;  /* 0x000000071c147c11 */ /* 0x000fe4000f8e20ff */
[----:B--2---:R-:W2:Y:S02]  /*3b20*/  SYNCS.PHASECHK.TRANS64.TRYWAIT P0, [R0+URZ+0xa0], R2 ;  /* 0x0000a002000075a7 */ /* 0x004ea400080011ff */
[----:B--2---:R-:W-:Y:S05]  /*3b30*/  @!P0 BRA `(.L_x_69) ;  /* 0x0000005400fc8947 */ /* 0x004fea0003800000 */
.L_x_161:
[----:B------:R-:W-:Y:S01]  /*3b40*/  ISETP.GE.AND P0, PT, R40, 0x1, PT ;  /* 0x000000012800780c */ /* 0x000fe20003f06270 */
[----:B------:R-:W3:Y:S01]  /*3b50*/  LDS.128 R20, [R20+0x130] ;  /* 0x0001300014147984 */ /* 0x000ee20000000c00 */
[----:B--2---:R-:W-:Y:S01]  /*3b60*/  VIADD R0, R0, 0xb0 ;  /* 0x000000b000007836 */ /* 0x004fe20000000000 */
[----:B------:R-:W-:Y:S01]  /*3b70*/  @!PT LDS RZ, [RZ] ;  /* 0x00000000fffff984 */ /* 0x000fe20000000800 */
[----:B------:R-:W-:Y:S01]  /*3b80*/  @!PT LDS RZ, [RZ] ;  /* 0x00000000fffff984 */ /* 0x000fe20000000800 */
[----:B------:R-:W-:Y:S01]  /*3b90*/  @!PT LDS RZ, [RZ] ;  /* 0x00000000fffff984 */ /* 0x000fe20000000800 */
[----:B------:R-:W-:Y:S01]  /*3ba0*/  @!PT LDS RZ, [RZ] ;  /* 0x00000000fffff984 */ /* 0x000fe20000000800 */
[----:B------:R2:W-:Y:S06]  /*3bb0*/  MEMBAR.ALL.CTA ;  /* 0x0000000000007992 */ /* 0x0005ec0000008000 */
[----:B--2---:R-:W2:Y:S01]  /*3bc0*/  FENCE.VIEW.ASYNC.S ;  /* 0x00000000000073c6 */ /* 0x004ea20000000000 */
[----:B------:R-:W-:Y:S04]  /*3bd0*/  PRMT R0, RZ, 0x654, R0 ;  /* 0x00000654ff007816 */ /* 0x000fe80000000000 */
[----:B--2---:R2:W-:Y:S01]  /*3be0*/  SYNCS.ARRIVE.TRANS64.RED.A1T0 RZ, [R0+URZ], RZ ;  /* 0x000000ff00ff79a7 */ /* 0x0045e200081004ff */
[----:B---3--:R-:W-:Y:S11]  /*3bf0*/  LOP3.LUT P3, RZ, R22, 0x1, RZ, 0xc0, !PT ;  /* 0x0000000116ff7812 */ /* 0x008ff6000786c0ff */
[----:B------:R-:W-:Y:S02]  /*3c00*/  @!UPT UIADD3 URZ, UPT, UPT, URZ, URZ, URZ ;  /* 0x000000fffffff290 */ /* 0x000fe4000fffe0ff */
[----:B------:R-:W-:Y:S02]  /*3c10*/  @P3 MOV R11, R20 ;  /* 0x00000014000b3202 */ /* 0x000fe40000000f00 */
[----:B------:R-:W-:Y:S01]  /*3c20*/  @P3 LOP3.LUT R10, R21, 0xffff, RZ, 0xc0, !PT ;  /* 0x0000ffff150a3812 */ /* 0x000fe200078ec0ff */
[----:B--2---:R-:W-:Y:S06]  /*3c30*/  @!P0 BRA `(.L_x_70) ;  /* 0x0000000000a48947 */ /* 0x004fec0003800000 */
[-C--:B-1----:R-:W-:Y:S01]  /*3c40*/  IMAD.HI.U32 R0, R19, R7.reuse, RZ ;  /* 0x0000000713007227 */ /* 0x082fe200078e00ff */
[----:B------:R-:W-:Y:S02]  /*3c50*/  ISETP.NE.AND P0, PT, R6, 0x1, PT ;  /* 0x000000010600780c */ /* 0x000fe40003f05270 */
[----:B------:R-:W-:Y:S01]  /*3c60*/  ISETP.NE.AND P2, PT, R40, 0x1, PT ;  /* 0x000000012800780c */ /* 0x000fe20003f45270 */
[----:B----4-:R-:W-:Y:S01]  /*3c70*/  IMAD.HI.U32 R9, R24, R16, RZ ;  /* 0x0000001018097227 */ /* 0x010fe200078e00ff */
[----:B------:R-:W-:Y:S02]  /*3c80*/  SHF.R.U32.HI R0, RZ, R18, R0 ;  /* 0x00000012ff007219 */ /* 0x000fe40000011600 */
[----:B------:R-:W-:Y:S01]  /*3c90*/  ISETP.NE.AND P4, PT, R3, 0x1, PT ;  /* 0x000000010300780c */ /* 0x000fe20003f85270 */
[----:B------:R-:W-:Y:S01]  /*3ca0*/  IMAD.HI.U32 R13, R10, R7, RZ ;  /* 0x000000070a0d7227 */ /* 0x000fe200078e00ff */
[----:B------:R-:W-:Y:S02]  /*3cb0*/  SHF.R.U32.HI R9, RZ, R17, R9 ;  /* 0x00000011ff097219 */ /* 0x000fe40000011609 */
[----:B------:R-:W-:Y:S01]  /*3cc0*/  SEL R0, R19, R0, !P0 ;  /* 0x0000000013007207 */ /* 0x000fe20004000000 */
[----:B------:R-:W-:Y:S01]  /*3cd0*/  IMAD.HI.U32 R12, R11, R16, RZ ;  /* 0x000000100b0c7227 */ /* 0x000fe200078e00ff */
[----:B------:R-:W-:Y:S03]  /*3ce0*/  SEL R9, R24, R9, !P4 ;  /* 0x0000000918097207 */ /* 0x000fe60006000000 */
[-C--:B------:R-:W-:Y:S01]  /*3cf0*/  IMAD.HI.U32 R8, R0, R4.reuse, RZ ;  /* 0x0000000400087227 */ /* 0x080fe200078e00ff */
[----:B------:R-:W-:Y:S03]  /*3d00*/  SHF.R.U32.HI R12, RZ, R17, R12 ;  /* 0x00000011ff0c7219 */ /* 0x000fe6000001160c */
[----:B------:R-:W-:Y:S01]  /*3d10*/  IMAD.HI.U32 R2, R9, R4, RZ ;  /* 0x0000000409027227 */ /* 0x000fe200078e00ff */
[-C--:B------:R-:W-:Y:S02]  /*3d20*/  @P2 SHF.R.U32.HI R0, RZ, R5.reuse, R8 ;  /* 0x00000005ff002219 */ /* 0x080fe40000011608 */
[----:B------:R-:W-:Y:S02]  /*3d30*/  SHF.R.U32.HI R8, RZ, R18, R13 ;  /* 0x00000012ff087219 */ /* 0x000fe4000001160d */
[----:B------:R-:W-:Y:S01]  /*3d40*/  @P2 SHF.R.U32.HI R9, RZ, R5, R2 ;  /* 0x00000005ff092219 */ /* 0x000fe20000011602 */
[----:B------:R-:W-:Y:S01]  /*3d50*/  IMAD R0, R40, R0, RZ ;  /* 0x0000000028007224 */ /* 0x000fe200078e02ff */
[----:B------:R-:W-:Y:S02]  /*3d60*/  SEL R8, R10, R8, !P0 ;  /* 0x000000080a087207 */ /* 0x000fe40004000000 */
[----:B------:R-:W-:Y:S01]  /*3d70*/  SEL R2, R11, R12, !P4 ;  /* 0x0000000c0b027207 */ /* 0x000fe20006000000 */
[----:B------:R-:W-:Y:S01]  /*3d80*/  IMAD R12, R40, R9, RZ ;  /* 0x00000009280c7224 */ /* 0x000fe200078e02ff */
[C---:B------:R-:W-:Y:S01]  /*3d90*/  ISETP.GE.AND P0, PT, R8.reuse, R0, PT ;  /* 0x000000000800720c */ /* 0x040fe20003f06270 */
[----:B------:R-:W-:Y:S03]  /*3da0*/  IMAD.HI.U32 R0, R8, R4, RZ ;  /* 0x0000000408007227 */ /* 0x000fe600078e00ff */
[----:B------:R-:W-:Y:S02]  /*3db0*/  ISETP.GE.OR P0, PT, R2, R12, P0 ;  /* 0x0000000c0200720c */ /* 0x000fe40000706670 */
[-C--:B------:R-:W-:Y:S04]  /*3dc0*/  SHF.R.U32.HI R0, RZ, R5.reuse, R0 ;  /* 0x00000005ff007219 */ /* 0x080fe80000011600 */
[----:B------:R-:W-:Y:S05]  /*3dd0*/  SEL R13, R8, R0, !P2 ;  /* 0x00000000080d7207 */ /* 0x000fea0005000000 */
[----:B------:R-:W-:Y:S02]  /*3de0*/  IMAD.MOV R12, RZ, RZ, -R13 ;  /* 0x000000ffff0c7224 */ /* 0x000fe400078e0a0d */
[----:B------:R-:W-:Y:S04]  /*3df0*/  @!P0 IMAD.HI.U32 R0, R2, R4, RZ ;  /* 0x0000000402008227 */ /* 0x000fe800078e00ff */
[----:B------:R-:W-:Y:S01]  /*3e00*/  IMAD R12, R40, R12, R8 ;  /* 0x0000000c280c7224 */ /* 0x000fe200078e0208 */
[----:B------:R-:W-:Y:S04]  /*3e10*/  @!P0 SHF.R.U32.HI R0, RZ, R5, R0 ;  /* 0x00000005ff008219 */ /* 0x000fe80000011600 */
[----:B------:R-:W-:Y:S04]  /*3e20*/  @!P0 SEL R0, R2, R0, !P2 ;  /* 0x0000000002008207 */ /* 0x000fe80005000000 */
[----:B------:R-:W-:Y:S01]  /*3e30*/  @!P0 IADD3 R13, PT, PT, R13, -R0, RZ ;  /* 0x800000000d0d8210 */ /* 0x000fe20007ffe0ff */
[----:B------:R-:W-:Y:S01]  /*3e40*/  @!P0 IMAD R0, R9, R12, R0 ;  /* 0x0000000c09008224 */ /* 0x000fe200078e0200 */
[----:B------:R-:W-:Y:S01]  /*3e50*/  IADD3 R9, PT, PT, -R8, RZ, RZ ;  /* 0x000000ff08097210 */ /* 0x000fe20007ffe1ff */
[--C-:B------:R-:W-:Y:S02]  /*3e60*/  IMAD.MOV R12, RZ, RZ, -R2.reuse ;  /* 0x000000ffff0c7224 */ /* 0x100fe400078e0a02 */
[----:B------:R-:W-:Y:S02]  /*3e70*/  @!P0 IMAD R8, R13, R40, R2 ;  /* 0x000000280d088224 */ /* 0x000fe400078e0202 */
[----:B------:R-:W-:Y:S02]  /*3e80*/  @!P0 IMAD.MOV.U32 R2, RZ, RZ, R0 ;  /* 0x000000ffff028224 */ /* 0x000fe400078e0000 */
[----:B------:R-:W-:Y:S02]  /*3e90*/  IMAD R11, R3, R12, R11 ;  /* 0x0000000c030b7224 */ /* 0x000fe400078e020b */
[----:B------:R-:W-:Y:S02]  /*3ea0*/  IMAD R10, R6, R9, R10 ;  /* 0x00000009060a7224 */ /* 0x000fe400078e020a */
[----:B------:R-:W-:Y:S02]  /*3eb0*/  IMAD R11, R2, R3, R11 ;  /* 0x00000003020b7224 */ /* 0x000fe400078e020b */
[----:B------:R-:W-:Y:S02]  /*3ec0*/  IMAD R10, R8, R6, R10 ;  /* 0x00000006080a7224 */ /* 0x000fe400078e020a */
.L_x_70:
[----:B------:R-:W-:Y:S05]  /*3ed0*/  BRA.U UP1, `(.L_x_71) ;  /* 0x0000000101107547 */ /* 0x000fea000b800000 */
[----:B------:R-:W-:Y:S04]  /*3ee0*/  MOV R2, UR6 ;  /* 0x0000000600027c02 */ /* 0x000fe80008000f00 */
[----:B------:R-:W-:Y:S04]  /*3ef0*/  SHF.L.U32 R2, R2, 0x1f, RZ ;  /* 0x0000001f02027819 */ /* 0x000fe800000006ff */
[----:B------:R-:W2:Y:S02]  /*3f00*/  SYNCS.PHASECHK.TRANS64.TRYWAIT P0, [UR7+0x98], R2 ;  /* 0x00009802ff0075a7 */ /* 0x000ea40008001107 */
[----:B--2---:R-:W-:Y:S05]  /*3f10*/  @!P0 BRA `(.L_x_72) ;  /* 0x0000005400188947 */ /* 0x004fea0003800000 */
.L_x_71:
[----:B------:R-:W-:Y:S02]  /*3f20*/  R2UR UR35, R15 ;  /* 0x000000000f2372ca */ /* 0x000fe400000e0000 */
[----:B------:R-:W-:Y:S02]  /*3f30*/  R2UR UR34, R14 ;  /* 0x000000000e2272ca */ /* 0x000fe400000e0000 */
[----:B------:R-:W-:Y:S02]  /*3f40*/  ISETP.NE.U32.AND P2, PT, RZ, UR4, PT ;  /* 0x00000004ff007c0c */ /* 0x000fe4000bf45070 */
[----:B------:R-:W-:Y:S02]  /*3f50*/  SHF.L.U32 R14, R29, 0x1f, RZ ;  /* 0x0000001f1d0e7819 */ /* 0x000fe400000006ff */
[----:B------:R-:W-:Y:S05]  /*3f60*/  ISETP.NE.AND.EX P2, PT, RZ, UR5, PT, P2 ;  /* 0x00000005ff007c0c */ /* 0x000fea000bf45320 */
[----:B------:R-:W-:Y:S02]  /*3f70*/  USHF.L.U32 UR35, UR35, 0x7, URZ ;  /* 0x0000000723237899 */ /* 0x000fe400080006ff */
[----:B------:R-:W-:Y:S01]  /*3f80*/  USHF.L.U32 UR34, UR34, 0x7, URZ ;  /* 0x0000000722227899 */ /* 0x000fe200080006ff */
[----:B------:R-:W-:Y:S11]  /*3f90*/  BRA.U !UP3, `(.L_x_73) ;  /* 0x000000010b347547 */ /* 0x000ff6000b800000 */
[----:B------:R-:W-:Y:S01]  /*3fa0*/  UPLOP3.LUT UP0, UPT, UPT, UPT, UP2, 0x80, 0x8 ;  /* 0x000000000008789c */ /* 0x000fe20003f0f020 */
[----:B--2---:R-:W-:Y:S02]  /*3fb0*/  HFMA2 R0, -RZ, RZ, 0, 5.9604644775390625e-08 ;  /* 0x00000001ff007431 */ /* 0x004fe400000001ff */
[----:B------:R-:W-:Y:S03]  /*3fc0*/  IMAD.MOV.U32 R88, RZ, RZ, 0x1 ;  /* 0x00000001ff587424 */ /* 0x000fe600078e00ff */
[----:B------:R-:W-:Y:S05]  /*3fd0*/  PLOP3.LUT P0, PT, PT, PT, UP0, 0x80, 0x8 ;  /* 0x000000000008781c */ /* 0x000fea0003f0f008 */
[----:B------:R-:W2:Y:S01]  /*3fe0*/  @UP0 LDCU.64 UR10, c[0x0][0x888] ;  /* 0x00011100ff0a07ac */ /* 0x000ea20008000a00 */
[----:B------:R-:W-:Y:S07]  /*3ff0*/  @UP0 UIMAD UR8, UR36, UR4, URZ ;  /* 0x00000004240802a4 */ /* 0x000fee000f8e02ff */
[----:B------:R-:W-:Y:S01]  /*4000*/  @!P0 PRMT R88, R0, 0x7610, R88 ;  /* 0x0000761000588816 */ /* 0x000fe20000000058 */
[----:B--2---:R-:W-:Y:S03]  /*4010*/  @UP0 UIMAD.WIDE UR10, UR8, 0x4, UR10 ;  /* 0x00000004080a08a5 */ /* 0x004fe6000f8e020a */
[----:B------:R-:W2:Y:S03]  /*4020*/  @!UP0 LDCU UR8, c[0x0][0x880] ;  /* 0x00011000ff0887ac */ /* 0x000ea60008000800 */
[----:B------:R-:W-:Y:S01]  /*4030*/  IMAD.U32 R8, RZ, RZ, UR10 ;  /* 0x0000000aff087e24 */ /* 0x000fe2000f8e00ff */
[----:B------:R-:W-:Y:S05]  /*4040*/  MOV R9, UR11 ;  /* 0x0000000b00097c02 */ /* 0x000fea0008000f00 */
[----:B-----5:R3:W5:Y:S02]  /*4050*/  @P0 LDG.E R49, desc[UR46][R8.64] ;  /* 0x0000002e08310981 */ /* 0x020764000c1e1900 */
[----:B--23--:R-:W-:Y:S07]  /*4060*/  @!P0 IMAD.U32 R49, RZ, RZ, UR8 ;  /* 0x00000008ff318e24 */ /* 0x00cfee000f8e00ff */
.L_x_73:
[----:B-----5:R-:W-:Y:S01]  /*4070*/  @!P2 FSETP.EQ.AND P0, PT, R49, RZ, PT ;  /* 0x000000ff3100a20b */ /* 0x020fe20003f02000 */
[----:B------:R-:W-:Y:S01]  /*4080*/  @!UPT UIADD3 URZ, UPT, UPT, URZ, URZ, URZ ;  /* 0x000000fffffff290 */ /* 0x000fe2000fffe0ff */
[----:B------:R-:W-:Y:S11]  /*4090*/  @!P2 BRA `(.L_x_74) ;  /* 0x000000000014a947 */ /* 0x000ff60003800000 */
[----:B------:R-:W-:Y:S02]  /*40a0*/  LOP3.LUT P2, RZ, R88, 0xff, RZ, 0xc0, !PT ;  /* 0x000000ff58ff7812 */ /* 0x000fe4000784c0ff */
[----:B------:R-:W-:Y:S04]  /*40b0*/  PLOP3.LUT P0, PT, PT, PT, UP0, 0x80, 0x8 ;  /* 0x000000000008781c */ /* 0x000fe80003f0f008 */
[----:B------:R-:W-:Y:S07]  /*40c0*/  PLOP3.LUT P0, PT, P0, PT, PT, 0x8, 0x80 ;  /* 0x000000000080781c */ /* 0x000fee000070e170 */
[----:B------:R-:W-:Y:S11]  /*40d0*/  @P2 FSETP.EQ.AND P0, PT, R49, RZ, PT ;  /* 0x000000ff3100220b */ /* 0x000ff60003f02000 */
[----:B------:R-:W-:Y:S02]  /*40e0*/  @!UPT UIADD3 URZ, UPT, UPT, URZ, URZ, URZ ;  /* 0x000000fffffff290 */ /* 0x000fe4000fffe0ff */
.L_x_74:
[----:B------:R-:W3:Y:S01]  /*40f0*/  SYNCS.PHASECHK.TRANS64.TRYWAIT P2, [UR7+0x70], R14 ;  /* 0x0000700eff0075a7 */ /* 0x000ee20008041107 */
[----:B------:R-:W-:Y:S04]  /*4100*/  ELECT P4, URZ, PT ;  /* 0x0000000000ff782f */ /* 0x000fe80003880000 */
[----:B------:R-:W-:Y:S11]  /*4110*/  PLOP3.LUT P4, PT, P0, P4, PT, 0xf2, 0x2f ;  /* 0x00000000002f781c */ /* 0x000ff60000789e72 */
[----:B------:R-:W-:Y:S02]  /*4120*/  @!UPT UIADD3 URZ, UPT, UPT, URZ, URZ, URZ ;  /* 0x000000fffffff290 */ /* 0x000fe4000fffe0ff */
[----:B-1----:R-:W-:Y:S05]  /*4130*/  @!P4 IADD3 R8, P0, PT, R30, 0x580, RZ ;  /* 0x000005801e08c810 */ /* 0x002fea0007f1e0ff */
[----:B--2---:R-:W-:Y:S01]  /*4140*/  @!P4 IMAD.X R2, RZ, RZ, R31, P0 ;  /* 0x000000ffff02c224 */ /* 0x004fe200000e061f */
[----:B---3--:R-:W-:Y:S07]  /*4150*/  @!P2 BRA `(.L_x_75) ;  /* 0x0000005000a0a947 */ /* 0x008fee0003800000 */
.L_x_164:
[----:B------:R-:W-:Y:S01]  /*4160*/  @!P4 R2UR UR8, R2 ;  /* 0x000000000208c2ca */ /* 0x000fe200000e0000 */
[----:B------:R-:W-:Y:S01]  /*4170*/  VOTEU.ALL UP1, P4 ;  /* 0x0000000000ff7886 */ /* 0x000fe20002020000 */
[----:B------:R-:W-:Y:S01]  /*4180*/  @!P4 R2UR UR9, R8 ;  /* 0x000000000809c2ca */ /* 0x000fe200000e0000 */
[----:B-1----:R-:W-:Y:S01]  /*4190*/  @!P4 IMAD.MOV.U32 R0, RZ, RZ, 0x2000 ;  /* 0x00002000ff00c424 */ /* 0x002fe200078e00ff */
[----:B------:R-:W-:Y:S01]  /*41a0*/  UMOV UR10, 0x0 ;  /* 0x00000000000a7882 */ /* 0x000fe20000000000 */
[----:B------:R-:W-:Y:S01]  /*41b0*/  UMOV UR11, 0x10000000 ;  /* 0x10000000000b7882 */ /* 0x000fe20000000000 */
[----:B------:R-:W-:Y:S01]  /*41c0*/  @!UP1 UIADD3 UR32, UPT, UPT, UR7, 0x200, URZ ;  /* 0x0000020007209890 */ /* 0x000fe2000fffe0ff */
[----:B------:R-:W-:Y:S06]  /*41d0*/  VOTEU.ALL UP1, P4 ;  /* 0x0000000000ff7886 */ /* 0x000fec0002020000 */
[----:B------:R-:W-:Y:S01]  /*41e0*/  IMAD.U32 R9, RZ, RZ, UR8 ;  /* 0x00000008ff097e24 */ /* 0x000fe2000f8e00ff */
[----:B------:R-:W-:Y:S01]  /*41f0*/  UPRMT UR8, UR37, 0x654, UR33 ;  /* 0x0000065425087896 */ /* 0x000fe20008000021 */
[----:B------:R-:W-:Y:S03]  /*4200*/  IMAD.U32 R8, RZ, RZ, UR9 ;  /* 0x00000009ff087e24 */ /* 0x000fe6000f8e00ff */
[----:B------:R-:W-:Y:S02]  /*4210*/  @!P4 R2UR UR15, R9 ;  /* 0x00000000090fc2ca */ /* 0x000fe400000e0000 */
[----:B------:R-:W-:Y:S02]  /*4220*/  @!P4 R2UR UR14, R8 ;  /* 0x00000000080ec2ca */ /* 0x000fe400000e0000 */
[----:B------:R-:W-:Y:S05]  /*4230*/  @!P4 IADD3 R8, P0, PT, R30, 0x580, RZ ;  /* 0x000005801e08c810 */ /* 0x000fea0007f1e0ff */
[----:B------:R-:W-:Y:S06]  /*4240*/  @!P4 IMAD.X R2, RZ, RZ, R31, P0 ;  /* 0x000000ffff02c224 */ /* 0x000fec00000e061f */
[----:B------:R1:W-:Y:S01]  /*4250*/  @!UP1 UTMALDG.3D [UR32], [UR14], desc[UR10] ;  /* 0x00000a200e0095b4 */ /* 0x0003e20008011000 */
[----:B------:R1:W-:Y:S01]  /*4260*/  @!P4 SYNCS.ARRIVE.TRANS64.RED.A0TR RZ, [UR7+0x50], R0 ;  /* 0x00005000ffffc9a7 */ /* 0x0003e20008300407 */
[----:B------:R-:W-:Y:S01]  /*4270*/  SYNCS.ARRIVE.TRANS64.RED.A1T0 RZ, [UR8], RZ ;  /* 0x000000ffffff79a7 */ /* 0x000fe20008100408 */
[----:B------:R-:W2:Y:S02]  /*4280*/  SYNCS.PHASECHK.TRANS64.TRYWAIT P2, [UR7+0x78], R14 ;  /* 0x0000780eff0075a7 */ /* 0x000ea40008041107 */
[----:B-12---:R-:W-:Y:S05]  /*4290*/  @!P2 BRA `(.L_x_76) ;  /* 0x000000500068a947 */ /* 0x006fea0003800000 */
.L_x_166:
[----:B------:R-:W-:Y:S01]  /*42a0*/  @!P4 R2UR UR8, R2 ;  /* 0x000000000208c2ca */ /* 0x000fe200000e0000 */
[----:B------:R-:W-:Y:S01]  /*42b0*/  VOTEU.ALL UP1, P4 ;  /* 0x0000000000ff7886 */ /* 0x000fe20002020000 */
[----:B------:R-:W-:Y:S01]  /*42c0*/  @!P4 R2UR UR9, R8 ;  /* 0x000000000809c2ca */ /* 0x000fe200000e0000 */
[----:B-1----:R-:W-:Y:S01]  /*42d0*/  @!P4 IMAD.MOV.U32 R0, RZ, RZ, 0x2000 ;  /* 0x00002000ff00c424 */ /* 0x002fe200078e00ff */
[----:B------:R-:W-:Y:S01]  /*42e0*/  UMOV UR10, 0x0 ;  /* 0x00000000000a7882 */ /* 0x000fe20000000000 */
[----:B------:R-:W-:Y:S01]  /*42f0*/  UMOV UR11, 0x10000000 ;  /* 0x10000000000b7882 */ /* 0x000fe20000000000 */
[----:B------:R-:W-:Y:S02]  /*4300*/  @!UP1 UIADD3 UR26, UPT, UPT, UR34, 0x20, URZ ;  /* 0x00000020221a9890 */ /* 0x000fe4000fffe0ff */
[----:B------:R-:W-:Y:S01]  /*4310*/  @!UP1 UIADD3 UR24, UPT, UPT, UR7, 0x2200, URZ ;  /* 0x0000220007189890 */ /* 0x000fe2000fffe0ff */
[----:B------:R-:W-:Y:S01]  /*4320*/  VOTEU.ALL UP1, P4 ;  /* 0x0000000000ff7886 */ /* 0x000fe20002020000 */
[----:B------:R-:W-:Y:S01]  /*4330*/  UMOV UR27, UR35 ;  /* 0x00000023001b7c82 */ /* 0x000fe20008000000 */
[----:B------:R-:W-:Y:S02]  /*4340*/  UMOV UR28, UR36 ;  /* 0x00000024001c7c82 */ /* 0x000fe40008000000 */
        /* <DEDUP_REMOVED lines=12> */
.L_x_168:
[----:B------:R-:W2:Y:S01]  /*4410*/  LDC.64 R12, c[0x0][0xb18] ;  /* 0x0002c600ff0c7b82 */ /* 0x000ea20000000a00 */
[----:B------:R-:W-:Y:S01]  /*4420*/  @!P4 R2UR UR8, R2 ;  /* 0x000000000208c2ca */ /* 0x000fe200000e0000 */
[----:B------:R-:W-:Y:S01]  /*4430*/  VOTEU.ALL UP1, P4 ;  /* 0x0000000000ff7886 */ /* 0x000fe20002020000 */
[----:B------:R-:W-:Y:S01]  /*4440*/  @!P4 R2UR UR9, R8 ;  /* 0x000000000809c2ca */ /* 0x000fe200000e0000 */
[----:B-1----:R-:W-:Y:S01]  /*4450*/  @!P4 IMAD.MOV.U32 R0, RZ, RZ, 0x2000 ;  /* 0x00002000ff00c424 */ /* 0x002fe200078e00ff */
[----:B------:R-:W-:Y:S03]  /*4460*/  UMOV UR10, 0x0 ;  /* 0x00000000000a7882 */ /* 0x000fe60000000000 */
[----:B------:R-:W1:Y:S01]  /*4470*/  @!P1 LDC R2, c[0x0][0xb0c] ;  /* 0x0002c300ff029b82 */ /* 0x000e620000000800 */
[----:B------:R-:W-:Y:S01]  /*4480*/  @!UP1 UIADD3 UR18, UPT, UPT, UR34, 0x40, URZ ;  /* 0x0000004022129890 */ /* 0x000fe2000fffe0ff */
[----:B------:R-:W-:Y:S01]  /*4490*/  @P3 SHF.R.U32.HI R26, RZ, 0x10, R21 ;  /* 0x00000010ff1a3819 */ /* 0x000fe20000011615 */
[----:B------:R-:W-:Y:S01]  /*44a0*/  @!UP1 UIADD3 UR16, UPT, UPT, UR7, 0x4200, URZ ;  /* 0x0000420007109890 */ /* 0x000fe2000fffe0ff */
[----:B------:R-:W-:Y:S01]  /*44b0*/  VIADD R28, R28, 0x1 ;  /* 0x000000011c1c7836 */ /* 0x000fe20000000000 */
[----:B------:R-:W-:Y:S01]  /*44c0*/  VOTEU.ALL UP1, P4 ;  /* 0x0000000000ff7886 */ /* 0x000fe20002020000 */
[----:B------:R-:W-:Y:S01]  /*44d0*/  UMOV UR11, 0x10000000 ;  /* 0x10000000000b7882 */ /* 0x000fe20000000000 */
[----:B------:R-:W-:Y:S01]  /*44e0*/  UMOV UR19, UR35 ;  /* 0x0000002300137c82 */ /* 0x000fe20008000000 */
[----:B------:R-:W-:Y:S01]  /*44f0*/  IMAD.U32 R9, RZ, RZ, UR8 ;  /* 0x00000008ff097e24 */ /* 0x000fe2000f8e00ff */
[----:B------:R-:W-:Y:S01]  /*4500*/  UMOV UR20, UR36 ;  /* 0x0000002400147c82 */ /* 0x000fe20008000000 */
[----:B------:R-:W-:Y:S01]  /*4510*/  IMAD.U32 R8, RZ, RZ, UR9 ;  /* 0x00000009ff087e24 */ /* 0x000fe2000f8e00ff */
[----:B------:R-:W-:Y:S02]  /*4520*/  UPRMT UR8, UR37, 0x654, UR17 ;  /* 0x0000065425087896 */ /* 0x000fe40008000011 */
[----:B------:R-:W-:Y:S02]  /*4530*/  @!P4 R2UR UR15, R9 ;  /* 0x00000000090fc2ca */ /* 0x000fe400000e0000 */
[----:B------:R-:W-:Y:S02]  /*4540*/  @!P4 R2UR UR14, R8 ;  /* 0x00000000080ec2ca */ /* 0x000fe400000e0000 */
[----:B------:R-:W3:Y:S11]  /*4550*/  LDC.64 R8, c[0x0][0xb10] ;  /* 0x0002c400ff087b82 */ /* 0x000ef60000000a00 */
[----:B------:R1:W-:Y:S01]  /*4560*/  @!UP1 UTMALDG.3D [UR16], [UR14], desc[UR10] ;  /* 0x00000a100e0095b4 */ /* 0x0003e20008011000 */
[----:B------:R5:W-:Y:S01]  /*4570*/  @!P4 SYNCS.ARRIVE.TRANS64.RED.A0TR RZ, [UR7+0x60], R0 ;  /* 0x00006000ffffc9a7 */ /* 0x000be20008300407 */
[C---:B---3--:R-:W-:Y:S01]  /*4580*/  @!P1 IMAD.HI.U32 R8, R11.reuse, R8, RZ ;  /* 0x000000080b089227 */ /* 0x048fe200078e00ff */
[----:B--2---:R-:W-:Y:S02]  /*4590*/  @!P1 ISETP.NE.AND P0, PT, R12, 0x1, PT ;  /* 0x000000010c00980c */ /* 0x004fe40003f05270 */
[----:B-1----:R-:W-:Y:S01]  /*45a0*/  @!P1 ISETP.NE.AND P2, PT, R2, 0x1, PT ;  /* 0x000000010200980c */ /* 0x002fe20003f45270 */
[----:B------:R-:W-:Y:S01]  /*45b0*/  SYNCS.ARRIVE.TRANS64.RED.A1T0 RZ, [UR8], RZ ;  /* 0x000000ffffff79a7 */ /* 0x000fe20008100408 */
[C---:B------:R-:W-:Y:S01]  /*45c0*/  @!P1 IMAD.HI.U32 R13, R10.reuse, R13, RZ ;  /* 0x0000000d0a0d9227 */ /* 0x040fe200078e00ff */
[----:B------:R-:W-:Y:S04]  /*45d0*/  @!P1 SHF.R.U32.HI R8, RZ, R9, R8 ;  /* 0x00000009ff089219 */ /* 0x000fe80000011608 */
[----:B------:R-:W-:Y:S01]  /*45e0*/  @!P1 SEL R8, R11, R8, !P2 ;  /* 0x000000080b089207 */ /* 0x000fe20005000000 */
[----:B------:R-:W1:Y:S01]  /*45f0*/  SYNCS.PHASECHK.TRANS64.TRYWAIT P5, [UR7+0x88], R14 ;  /* 0x0000880eff0075a7 */ /* 0x000e6200080a1107 */
[----:B-----5:R-:W2:Y:S02]  /*4600*/  @!P1 LDC R0, c[0x0][0xb20] ;  /* 0x0002c800ff009b82 */ /* 0x020ea40000000800 */
[----:B--2---:R-:W-:Y:S04]  /*4610*/  @!P1 SHF.R.U32.HI R0, RZ, R0, R13 ;  /* 0x00000000ff009219 */ /* 0x004fe8000001160d */
[----:B------:R-:W-:Y:S05]  /*4620*/  @!P1 SEL R9, R10, R0, !P0 ;  /* 0x000000000a099207 */ /* 0x000fea0004000000 */
[----:B------:R-:W-:Y:S02]  /*4630*/  @!P1 IMAD.IADD R0, R9, 0x1, -R8 ;  /* 0x0000000109009824 */ /* 0x000fe400078e0a08 */
[----:B------:R-:W-:Y:S02]  /*4640*/  @!P1 IMAD.IADD R8, R8, 0x1, -R9 ;  /* 0x0000000108089824 */ /* 0x000fe400078e0a09 */
[----:B------:R-:W-:Y:S02]  /*4650*/  @!P1 IMAD R11, R0, R2, R11 ;  /* 0x00000002000b9224 */ /* 0x000fe400078e020b */
[----:B------:R-:W-:Y:S01]  /*4660*/  @!P1 IMAD R10, R8, R12, R10 ;  /* 0x0000000c080a9224 */ /* 0x000fe200078e020a */
[----:B-1----:R-:W-:Y:S06]  /*4670*/  @!P5 BRA `(.L_x_78) ;  /* 0x0000004c00a0d947 */ /* 0x002fec0003800000 */
.L_x_170:
[----:B------:R-:W-:Y:S01]  /*4680*/  @!P4 IADD3 R2, P0, PT, R30, 0x580, RZ ;  /* 0x000005801e02c810 */ /* 0x000fe20007f1e0ff */
[----:B------:R-:W-:Y:S01]  /*4690*/  VOTEU.ALL UP1, P4 ;  /* 0x0000000000ff7886 */ /* 0x000fe20002020000 */
[----:B------:R-:W-:Y:S01]  /*46a0*/  UMOV UR18, 0x0 ;  /* 0x0000000000127882 */ /* 0x000fe20000000000 */
[----:B------:R-:W-:Y:S01]  /*46b0*/  UMOV UR19, 0x10000000 ;  /* 0x1000000000137882 */ /* 0x000fe20000000000 */
[----:B------:R-:W-:Y:S01]  /*46c0*/  @!P4 R2UR UR9, R2 ;  /* 0x000000000209c2ca */ /* 0x000fe200000e0000 */
[----:B-1----:R-:W-:Y:S01]  /*46d0*/  @!P4 IMAD.X R0, RZ, RZ, R31, P0 ;  /* 0x000000ffff00c224 */ /* 0x002fe200000e061f */
[----:B------:R-:W-:Y:S01]  /*46e0*/  @!UP1 UIADD3 UR10, UPT, UPT, UR34, 0x60, URZ ;  /* 0x00000060220a9890 */ /* 0x000fe2000fffe0ff */
[----:B------:R-:W-:Y:S01]  /*46f0*/  ISETP.NE.AND P0, PT, R28, 0x2, PT ;  /* 0x000000021c00780c */ /* 0x000fe20003f05270 */
[----:B------:R-:W-:Y:S01]  /*4700*/  UMOV UR11, UR35 ;  /* 0x00000023000b7c82 */ /* 0x000fe20008000000 */
[----:B------:R-:W-:Y:S01]  /*4710*/  UMOV UR12, UR36 ;  /* 0x00000024000c7c82 */ /* 0x000fe20008000000 */
[----:B------:R-:W-:Y:S01]  /*4720*/  @!P4 R2UR UR8, R0 ;  /* 0x000000000008c2ca */ /* 0x000fe200000e0000 */
[----:B------:R-:W-:Y:S01]  /*4730*/  IMAD.IADD R14, R10, 0x1, R86 ;  /* 0x000000010a0e7824 */ /* 0x000fe200078e0256 */
[----:B------:R-:W-:Y:S01]  /*4740*/  @P3 R2UR UR36, R26 ;  /* 0x000000001a2432ca */ /* 0x000fe200000e0000 */
[----:B------:R-:W-:Y:S01]  /*4750*/  IMAD.IADD R15, R11, 0x1, R87 ;  /* 0x000000010b0f7824 */ /* 0x000fe200078e0257 */
[----:B------:R-:W-:Y:S02]  /*4760*/  SEL R0, RZ, 0x1, P0 ;  /* 0x00000001ff007807 */ /* 0x000fe40000000000 */
[----:B------:R-:W-:Y:S01]  /*4770*/  LOP3.LUT R29, R29, 0x1, RZ, 0x3c, !PT ;  /* 0x000000011d1d7812 */ /* 0x000fe200078e3cff */
[----:B------:R-:W-:Y:S01]  /*4780*/  IMAD.U32 R8, RZ, RZ, UR9 ;  /* 0x00000009ff087e24 */ /* 0x000fe2000f8e00ff */
[----:B------:R-:W-:Y:S01]  /*4790*/  @!UP1 UIADD3 UR9, UPT, UPT, UR7, 0x68, URZ ;  /* 0x0000006807099890 */ /* 0x000fe2000fffe0ff */
[----:B------:R-:W-:Y:S02]  /*47a0*/  LOP3.LUT R27, R27, R0, RZ, 0x3c, !PT ;  /* 0x000000001b1b7212 */ /* 0x000fe400078e3cff */
[----:B------:R-:W-:Y:S02]  /*47b0*/  SEL R28, R28, RZ, P0 ;  /* 0x000000ff1c1c7207 */ /* 0x000fe40000000000 */
[----:B------:R-:W-:Y:S01]  /*47c0*/  IMAD.U32 R9, RZ, RZ, UR8 ;  /* 0x00000008ff097e24 */ /* 0x000fe2000f8e00ff */
[----:B------:R-:W-:Y:S01]  /*47d0*/  @!P4 R2UR UR14, R8 ;  /* 0x00000000080ec2ca */ /* 0x000fe200000e0000 */
[----:B------:R-:W-:Y:S01]  /*47e0*/  @!UP1 UIADD3 UR8, UPT, UPT, UR7, 0x6200, URZ ;  /* 0x0000620007089890 */ /* 0x000fe2000fffe0ff */
[----:B------:R-:W-:Y:S02]  /*47f0*/  VOTEU.ALL UP1, P4 ;  /* 0x0000000000ff7886 */ /* 0x000fe40002020000 */
[----:B------:R-:W-:Y:S11]  /*4800*/  @!P4 R2UR UR15, R9 ;  /* 0x00000000090fc2ca */ /* 0x000ff600000e0000 */
[----:B------:R-:W-:Y:S02]  /*4810*/  @!UPT UIADD3 URZ, UPT, UPT, URZ, URZ, URZ ;  /* 0x000000fffffff290 */ /* 0x000fe4000fffe0ff */
[----:B------:R2:W-:Y:S01]  /*4820*/  @!UP1 UTMALDG.3D [UR8], [UR14], desc[UR18] ;  /* 0x000012080e0095b4 */ /* 0x0005e20008011000 */
[----:B------:R2:W-:Y:S01]  /*4830*/  @!P4 SYNCS.ARRIVE.TRANS64.RED.A0TR RZ, [UR7+0x68], R25 ;  /* 0x00006819ffffc9a7 */ /* 0x0005e20008300407 */
[----:B------:R-:W-:Y:S01]  /*4840*/  UPLOP3.LUT UP1, UPT, UPT, UPT, UPT, 0x80, 0x8 ;  /* 0x000000000008789c */ /* 0x000fe20003f2f070 */
[----:B------:R-:W-:Y:S01]  /*4850*/  SYNCS.ARRIVE.TRANS64.RED.A1T0 RZ, [UR13], RZ ;  /* 0x000000ffffff79a7 */ /* 0x000fe2000810040d */
[----:B------:R-:W-:Y:S09]  /*4860*/  @P3 BRA `(.L_x_79) ;  /* 0xfffffff000a03947 */ /* 0x000ff2000383ffff */
[----:B------:R-:W-:-:S04]  /*4870*/  SHF.L.U32 R2, R29, 0x1f, RZ ;  /* 0x0000001f1d027819 */ /* 0x000fc800000006ff */
[----:B------:R-:W1:Y:S02]  /*4880*/  SYNCS.PHASECHK.TRANS64.TRYWAIT P0, [UR7+0x70], R2 ;  /* 0x00007002ff0075a7 */ /* 0x000e640008001107 */
[----:B-1----:R-:W-:Y:S05]  /*4890*/  @!P0 BRA `(.L_x_80) ;  /* 0x0000004c00308947 */ /* 0x002fea0003800000 */
.L_x_172:
[----:B------:R-:W3:Y:S02]  /*48a0*/  SYNCS.PHASECHK.TRANS64.TRYWAIT P0, [UR7+0x78], R2 ;  /* 0x00007802ff0075a7 */ /* 0x000ee40008001107 */
[----:B---3--:R-:W-:Y:S05]  /*48b0*/  @!P0 BRA `(.L_x_81) ;  /* 0x0000004c00408947 */ /* 0x008fea0003800000 */
.L_x_174:
[----:B------:R-:W3:Y:S02]  /*48c0*/  SYNCS.PHASECHK.TRANS64.TRYWAIT P0, [UR7+0x80], R2 ;  /* 0x00008002ff0075a7 */ /* 0x000ee40008001107 */
[----:B---3--:R-:W-:Y:S05]  /*48d0*/  @!P0 BRA `(.L_x_82) ;  /* 0x0000004c00508947 */ /* 0x008fea0003800000 */
.L_x_176:
[----:B-1----:R-:W-:-:S07]  /*48e0*/  MOV R0, UR7 ;  /* 0x0000000700007c02 */ /* 0x002fce0008000f00 */
.L_x_83:
[----:B-1----:R-:W-:-:S04]  /*48f0*/  SHF.L.U32 R2, R29, 0x1f, RZ ;  /* 0x0000001f1d027819 */ /* 0x002fc800000006ff */
[----:B------:R1:W3:Y:S03]  /*4900*/  SYNCS.PHASECHK.TRANS64.TRYWAIT P0, [R0+URZ+0x88], R2 ;  /* 0x00008802000075a7 */ /* 0x0002e600080011ff */
[----:B---3--:R-:W-:Y:S05]  /*4910*/  @!P0 NANOSLEEP.SYNCS 0x989680 ;  /* 0x009896800000895d */ /* 0x008fea0003900000 */
[----:B------:R-:W3:Y:S02]  /*4920*/  @!P0 SYNCS.PHASECHK.TRANS64 P0, [R0+URZ+0x88], R2 ;  /* 0x00008802000085a7 */ /* 0x000ee400080010ff */
[----:B--23--:R-:W-:Y:S05]  /*4930*/  @P0 EXIT ;  /* 0x000000000000094d */ /* 0x00cfea0003800000 */
[----:B------:R-:W-:Y:S05]  /*4940*/  BRA `(.L_x_83) ;  /* 0xfffffffc00e87947 */ /* 0x000fea000383ffff */
.L_x_68:
[----:B------:R-:W-:-:S06]  /*4950*/  UISETP.GE.AND UP1, UPT, UR8, 0x4, UPT ;  /* 0x000000040800788c */ /* 0x000fcc000bf26270 */
[----:B------:R-:W-:-:S13]  /*4960*/  PLOP3.LUT P0, PT, PT, PT, UP1, 0x80, 0x8 ;  /* 0x000000000008781c */ /* 0x000fda0003f0f018 */
[----:B------:R-:W-:Y:S05]  /*4970*/  @!P0 EXIT ;  /* 0x000000000000894d */ /* 0x000fea0003800000 */
[----:B------:R-:W-:Y:S01]  /*4980*/  BAR.SYNC.DEFER_BLOCKING 0x6, 0xa0 ;  /* 0x0182800000007b1d */ /* 0x000fe20000010000 */
[C---:B------:R-:W-:Y:S01]  /*4990*/  IMAD.SHL.U32 R2, R101.reuse, 0x20, RZ ;  /* 0x0000002065027824 */ /* 0x040fe200078e00ff */
[C---:B------:R-:W-:Y:S01]  /*49a0*/  SHF.L.U32 R46, R101.reuse, 0x10, RZ ;  /* 0x00000010652e7819 */ /* 0x040fe200000006ff */
[C---:B------:R-:W-:Y:S01]  /*49b0*/  IMAD.SHL.U32 R100, R101.reuse, 0x4, RZ ;  /* 0x0000000465647824 */ /* 0x040fe200078e00ff */
[C---:B------:R-:W-:Y:S01]  /*49c0*/  LOP3.LUT R102, R101.reuse, 0x60, RZ, 0xc0, !PT ;  /* 0x0000006065667812 */ /* 0x040fe200078ec0ff */
[----:B------:R-:W-:Y:S01]  /*49d0*/  HFMA2 R97, -RZ, RZ, 0, 5.9604644775390625e-08 ;  /* 0x00000001ff617431 */ /* 0x000fe200000001ff */
[----:B------:R-:W-:Y:S02]  /*49e0*/  UMOV UR48, 0x400 ;  /* 0x0000040000307882 */ /* 0x000fe40000000000 */
[----:B------:R-:W1:Y:S01]  /*49f0*/  LDC R91, c[0x0][0x370] ;  /* 0x0000dc00ff5b7b82 */ /* 0x000e620000000800 */
[----:B------:R-:W-:Y:S01]  /*4a00*/  ULEA UR48, UR37, UR48, 0x18 ;  /* 0x0000003025307291 */ /* 0x000fe2000f8ec0ff */
[----:B------:R-:W-:Y:S01]  /*4a10*/  LOP3.LUT R3, R2, 0xc0, RZ, 0xc0, !PT ;  /* 0x000000c002037812 */ /* 0x000fe200078ec0ff */
[----:B------:R-:W-:Y:S01]  /*4a20*/  HFMA2 R95, -RZ, RZ, 0, 0 ;  /* 0x00000000ff5f7431 */ /* 0x000fe200000001ff */
[----:B------:R-:W-:Y:S01]  /*4a30*/  LOP3.LUT R99, R101, 0x2, RZ, 0xc0, !PT ;  /* 0x0000000265637812 */ /* 0x000fe200078ec0ff */
[----:B------:R-:W-:Y:S01]  /*4a40*/  UIADD3 UR4, UPT, UPT, UR48, 0x200, URZ ;  /* 0x0000020030047890 */ /* 0x000fe2000fffe0ff */
[----:B------:R-:W-:Y:S01]  /*4a50*/  LOP3.LUT R100, R3, 0x18, R100, 0xf8, !PT ;  /* 0x0000001803647812 */ /* 0x000fe200078ef864 */
[----:B------:R-:W-:Y:S01]  /*4a60*/  IMAD.MOV.U32 R45, RZ, RZ, RZ ;  /* 0x000000ffff2d7224 */ /* 0x000fe200078e00ff */
[----:B------:R-:W2:Y:S01]  /*4a70*/  LDC R42, c[0x0][0xb0c] ;  /* 0x0002c300ff2a7b82 */ /* 0x000ea20000000800 */
[----:B------:R-:W-:Y:S01]  /*4a80*/  LOP3.LUT R46, R46, 0x600000, RZ, 0xc0, !PT ;  /* 0x006000002e2e7812 */ /* 0x000fe200078ec0ff */
[----:B------:R-:W-:Y:S01]  /*4a90*/  IMAD.MOV.U32 R105, RZ, RZ, RZ ;  /* 0x000000ffff697224 */ /* 0x000fe200078e00ff */
[----:B------:R-:W-:Y:S01]  /*4aa0*/  LOP3.LUT R100, R100, 0xf20, R2, 0xf8, !PT ;  /* 0x00000f2064647812 */ /* 0x000fe200078ef802 */
[----:B------:R-:W-:Y:S01]  /*4ab0*/  IMAD.U32 R93, RZ, RZ, UR4 ;  /* 0x00000004ff5d7e24 */ /* 0x000fe2000f8e00ff */
[----:B------:R-:W-:Y:S01]  /*4ac0*/  LOP3.LUT R101, R101, 0x4, RZ, 0xc0, !PT ;  /* 0x0000000465657812 */ /* 0x000fe200078ec0ff */
[----:B------:R-:W4:Y:S01]  /*4ad0*/  LDCU.64 UR52, c[0x0][0x348] ;  /* 0x00006900ff3477ac */ /* 0x000f220008000a00 */
[----:B------:R-:W-:Y:S01]  /*4ae0*/  MOV R96, RZ ;  /* 0x000000ff00607202 */ /* 0x000fe20000000f00 */
[----:B------:R-:W1:Y:S01]  /*4af0*/  LDC R89, c[0x0][0xb20] ;  /* 0x0002c800ff597b82 */ /* 0x000e620000000800 */
[----:B------:R-:W3:Y:S01]  /*4b00*/  LDS R0, [UR48+0x150] ;  /* 0x00015030ff007984 */ /* 0x000ee20008000800 */
[----:B------:R-:W-:Y:S01]  /*4b10*/  IMAD R100, R100, 0x2, R93 ;  /* 0x0000000264647824 */ /* 0x000fe200078e025d */
[----:B------:R-:W1:Y:S03]  /*4b20*/  LDCU.64 UR38, c[0x0][0x888] ;  /* 0x00011100ff2677ac */ /* 0x000e660008000a00 */
[--C-:B------:R-:W-:Y:S01]  /*4b30*/  IMAD R99, R99, -0x10, R100.reuse ;  /* 0xfffffff063637824 */ /* 0x100fe200078e0264 */
[----:B------:R-:W1:Y:S01]  /*4b40*/  LDCU.64 UR44, c[0x0][0x890] ;  /* 0x00011200ff2c77ac */ /* 0x000e620008000a00 */
[----:B------:R-:W1:Y:S01]  /*4b50*/  LDC R41, c[0x0][0xb30] ;  /* 0x0002cc00ff297b82 */ /* 0x000e620000000800 */
[----:B------:R-:W-:Y:S01]  /*4b60*/  IMAD R98, R101, -0x10, R100 ;  /* 0xfffffff065627824 */ /* 0x000fe200078e0264 */
[----:B------:R-:W-:Y:S01]  /*4b70*/  UMOV UR49, URZ ;  /* 0x000000ff00317c82 */ /* 0x000fe20008000000 */
[----:B------:R-:W-:-:S05]  /*4b80*/  UMOV UR51, URZ ;  /* 0x000000ff00337c82 */ /* 0x000fca0008000000 */
[----:B------:R-:W1:Y:S08]  /*4b90*/  LDC.64 R84, c[0x0][0xb10] ;  /* 0x0002c400ff547b82 */ /* 0x000e700000000a00 */
[----:B------:R-:W1:Y:S08]  /*4ba0*/  LDC.64 R38, c[0x0][0xb18] ;  /* 0x0002c600ff267b82 */ /* 0x000e700000000a00 */
[----:B------:R-:W1:Y:S08]  /*4bb0*/  LDC.64 R36, c[0x0][0xb28] ;  /* 0x0002ca00ff247b82 */ /* 0x000e700000000a00 */
[----:B------:R-:W1:Y:S01]  /*4bc0*/  LDC.64 R82, c[0x0][0x8b0] ;  /* 0x00022c00ff527b82 */ /* 0x000e620000000a00 */
[----:B---3--:R-:W-:-:S07]  /*4bd0*/  IMAD.IADD R46, R0, 0x1, R46 ;  /* 0x00000001002e7824 */ /* 0x008fce00078e022e */
[----:B------:R-:W3:Y:S08]  /*4be0*/  LDC.64 R80, c[0x0][0x8a8] ;  /* 0x00022a00ff507b82 */ /* 0x000ef00000000a00 */
[----:B--2-4-:R-:W1:Y:S02]  /*4bf0*/  LDC R90, c[0x0][0x374] ;  /* 0x0000dd00ff5a7b82 */ /* 0x014e640000000800 */
.L_x_127:
[----:B------:R-:W-:Y:S02]  /*4c00*/  LEA R0, R105, UR48, 0x3 ;  /* 0x0000003069007c11 */ /* 0x000fe4000f8e18ff */
[----:B------:R-:W-:Y:S02]  /*4c10*/  SHF.L.U32 R2, R95, 0x1f, RZ ;  /* 0x0000001f5f027819 */ /* 0x000fe400000006ff */
[----:B-1----:R-:W-:Y:S02]  /*4c20*/  LEA R16, R105, UR48, 0x4 ;  /* 0x0000003069107c11 */ /* 0x002fe4000f8e20ff */
[----:B------:R-:W2:Y:S02]  /*4c30*/  SYNCS.PHASECHK.TRANS64.TRYWAIT P0, [R0+URZ+0xa0], R2 ;  /* 0x0000a002000075a7 */ /* 0x000ea400080011ff */
[----:B--23--:R-:W-:Y:S05]  /*4c40*/  @!P0 BRA `(.L_x_84) ;  /* 0x00000048008c8947 */ /* 0x00cfea0003800000 */
.L_x_177:
[----:B------:R-:W4:Y:S01]  /*4c50*/  LDC.64 R10, c[0x0][0xb10] ;  /* 0x0002c400ff0a7b82 */ /* 0x000f220000000a00 */
[----:B------:R-:W3:Y:S01]  /*4c60*/  LDS.128 R16, [R16+0x130] ;  /* 0x0001300010107984 */ /* 0x000ee20000000c00 */
[----:B-1----:R-:W-:Y:S01]  /*4c70*/  ISETP.NE.AND P1, PT, R41, 0x1, PT ;  /* 0x000000012900780c */ /* 0x002fe20003f25270 */
[----:B--2---:R-:W-:Y:S01]  /*4c80*/  VIADD R0, R0, 0xb0 ;  /* 0x000000b000007836 */ /* 0x004fe20000000000 */
[----:B------:R-:W-:Y:S04]  /*4c90*/  ISETP.GE.AND P0, PT, R40, 0x1, PT ;  /* 0x000000012800780c */ /* 0x000fe80003f06270 */
[----:B------:R-:W1:Y:S01]  /*4ca0*/  LDC.64 R8, c[0x0][0xb18] ;  /* 0x0002c600ff087b82 */ /* 0x000e620000000a00 */
[----:B------:R-:W-:Y:S01]  /*4cb0*/  PRMT R0, RZ, 0x654, R0 ;  /* 0x00000654ff007816 */ /* 0x000fe20000000000 */
[----:B------:R-:W-:Y:S01]  /*4cc0*/  @!PT LDS RZ, [RZ] ;  /* 0x00000000fffff984 */ /* 0x000fe20000000800 */
[----:B------:R-:W-:Y:S01]  /*4cd0*/  @!PT LDS RZ, [RZ] ;  /* 0x00000000fffff984 */ /* 0x000fe20000000800 */
[----:B------:R-:W-:Y:S01]  /*4ce0*/  @!PT LDS RZ, [RZ] ;  /* 0x00000000fffff984 */ /* 0x000fe20000000800 */
[----:B------:R-:W-:Y:S01]  /*4cf0*/  @!PT LDS RZ, [RZ] ;  /* 0x00000000fffff984 */ /* 0x000fe20000000800 */
[----:B------:R2:W-:Y:S06]  /*4d00*/  MEMBAR.ALL.CTA ;  /* 0x0000000000007992 */ /* 0x0005ec0000008000 */
[----:B--2---:R-:W2:Y:S01]  /*4d10*/  FENCE.VIEW.ASYNC.S ;  /* 0x00000000000073c6 */ /* 0x004ea20000000000 */
[----:B------:R-:W1:Y:S08]  /*4d20*/  @!P1 LDC R12, c[0x0][0xb20] ;  /* 0x0002c800ff0c9b82 */ /* 0x000e700000000800 */
[----:B------:R-:W1:Y:S01]  /*4d30*/  @!P1 LDC R7, c[0x0][0xb0c] ;  /* 0x0002c300ff079b82 */ /* 0x000e620000000800 */
[----:B--2---:R2:W-:Y:S01]  /*4d40*/  SYNCS.ARRIVE.TRANS64.RED.A1T0 RZ, [R0+URZ], RZ ;  /* 0x000000ff00ff79a7 */ /* 0x0045e200081004ff */
[----:B---3--:R-:W-:Y:S04]  /*4d50*/  LOP3.LUT P4, RZ, R18, 0x1, RZ, 0xc0, !PT ;  /* 0x0000000112ff7812 */ /* 0x008fe8000788c0ff */
[----:B------:R-:W-:Y:S09]  /*4d60*/  P2R R103, PR, RZ, 0x10 ;  /* 0x00000010ff677803 */ /* 0x000ff20000000000 */
[----:B------:R-:W-:Y:S02]  /*4d70*/  @P4 MOV R44, R16 ;  /* 0x00000010002c4202 */ /* 0x000fe40000000f00 */
[----:B------:R-:W-:Y:S01]  /*4d80*/  @P4 LOP3.LUT R43, R17, 0xffff, RZ, 0xc0, !PT ;  /* 0x0000ffff112b4812 */ /* 0x000fe200078ec0ff */
[----:B--2-4-:R-:W-:Y:S06]  /*4d90*/  @!P0 BRA `(.L_x_85) ;  /* 0x0000000000a48947 */ /* 0x014fec0003800000 */
[----:B------:R-:W-:Y:S01]  /*4da0*/  IMAD.HI.U32 R0, R90, R39, RZ ;  /* 0x000000275a007227 */ /* 0x000fe200078e00ff */
[----:B------:R-:W-:Y:S02]  /*4db0*/  ISETP.NE.AND P0, PT, R38, 0x1, PT ;  /* 0x000000012600780c */ /* 0x000fe40003f05270 */
[----:B------:R-:W-:Y:S01]  /*4dc0*/  ISETP.NE.AND P2, PT, R40, 0x1, PT ;  /* 0x000000012800780c */ /* 0x000fe20003f45270 */
[----:B------:R-:W-:Y:S01]  /*4dd0*/  IMAD.HI.U32 R4, R91, R84, RZ ;  /* 0x000000545b047227 */ /* 0x000fe200078e00ff */
[----:B------:R-:W-:Y:S02]  /*4de0*/  SHF.R.U32.HI R0, RZ, R89, R0 ;  /* 0x00000059ff007219 */ /* 0x000fe40000011600 */
[----:B------:R-:W-:Y:S01]  /*4df0*/  ISETP.NE.AND P3, PT, R42, 0x1, PT ;  /* 0x000000012a00780c */ /* 0x000fe20003f65270 */
[----:B------:R-:W-:Y:S01]  /*4e00*/  IMAD.HI.U32 R6, R43, R39, RZ ;  /* 0x000000272b067227 */ /* 0x000fe200078e00ff */
[-C--:B------:R-:W-:Y:S02]  /*4e10*/  SHF.R.U32.HI R4, RZ, R85.reuse, R4 ;  /* 0x00000055ff047219 */ /* 0x080fe40000011604 */
[----:B------:R-:W-:Y:S01]  /*4e20*/  SEL R0, R90, R0, !P0 ;  /* 0x000000005a007207 */ /* 0x000fe20004000000 */
[----:B------:R-:W-:Y:S01]  /*4e30*/  IMAD.HI.U32 R5, R44, R84, RZ ;  /* 0x000000542c057227 */ /* 0x000fe200078e00ff */
[----:B------:R-:W-:Y:S03]  /*4e40*/  SEL R4, R91, R4, !P3 ;  /* 0x000000045b047207 */ /* 0x000fe60005800000 */
[-C--:B------:R-:W-:Y:S01]  /*4e50*/  IMAD.HI.U32 R3, R0, R36.reuse, RZ ;  /* 0x0000002400037227 */ /* 0x080fe200078e00ff */
[----:B------:R-:W-:Y:S03]  /*4e60*/  SHF.R.U32.HI R5, RZ, R85, R5 ;  /* 0x00000055ff057219 */ /* 0x000fe60000011605 */
[----:B------:R-:W-:Y:S01]  /*4e70*/  IMAD.HI.U32 R2, R4, R36, RZ ;  /* 0x0000002404027227 */ /* 0x000fe200078e00ff */
[----:B------:R-:W-:Y:S02]  /*4e80*/  @P2 SHF.R.U32.HI R0, RZ, R37, R3 ;  /* 0x00000025ff002219 */ /* 0x000fe40000011603 */
[----:B------:R-:W-:Y:S02]  /*4e90*/  SHF.R.U32.HI R3, RZ, R89, R6 ;  /* 0x00000059ff037219 */ /* 0x000fe40000011606 */
[----:B------:R-:W-:Y:S01]  /*4ea0*/  @P2 SHF.R.U32.HI R4, RZ, R37, R2 ;  /* 0x00000025ff042219 */ /* 0x000fe20000011602 */
[----:B------:R-:W-:Y:S01]  /*4eb0*/  IMAD R0, R40, R0, RZ ;  /* 0x0000000028007224 */ /* 0x000fe200078e02ff */
[----:B------:R-:W-:Y:S02]  /*4ec0*/  SEL R3, R43, R3, !P0 ;  /* 0x000000032b037207 */ /* 0x000fe40004000000 */
[----:B------:R-:W-:Y:S01]  /*4ed0*/  SEL R2, R44, R5, !P3 ;  /* 0x000000052c027207 */ /* 0x000fe20005800000 */
[----:B------:R-:W-:Y:S01]  /*4ee0*/  IMAD R5, R40, R4, RZ ;  /* 0x0000000428057224 */ /* 0x000fe200078e02ff */
[C---:B------:R-:W-:Y:S01]  /*4ef0*/  ISETP.GE.AND P0, PT, R3.reuse, R0, PT ;  /* 0x000000000300720c */ /* 0x040fe20003f06270 */
[C---:B------:R-:W-:Y:S03]  /*4f00*/  IMAD.HI.U32 R0, R3.reuse, R36, RZ ;  /* 0x0000002403007227 */ /* 0x040fe600078e00ff */
[C---:B------:R-:W-:Y:S02]  /*4f10*/  ISETP.GE.OR P0, PT, R2.reuse, R5, P0 ;  /* 0x000000050200720c */ /* 0x040fe40000706670 */
[----:B------:R-:W-:Y:S04]  /*4f20*/  SHF.R.U32.HI R0, RZ, R37, R0 ;  /* 0x00000025ff007219 */ /* 0x000fe80000011600 */
[C---:B------:R-:W-:Y:S05]  /*4f30*/  SEL R6, R3.reuse, R0, !P2 ;  /* 0x0000000003067207 */ /* 0x040fea0005000000 */
        /* <DEDUP_REMOVED lines=14> */
[----:B------:R-:W-:Y:S07]  /*5020*/  IMAD R43, R3, R38, R43 ;  /* 0x00000026032b7224 */ /* 0x000fee00078e022b */
.L_x_85:
[----:B-1----:R-:W-:Y:S01]  /*5030*/  @!P1 ISETP.NE.AND P0, PT, R8, 0x1, PT ;  /* 0x000000010800980c */ /* 0x002fe20003f05270 */
[----:B------:R-:W-:Y:S01]  /*5040*/  @!P1 IMAD.HI.U32 R2, R43, R9, RZ ;  /* 0x000000092b029227 */ /* 0x000fe200078e00ff */
[----:B------:R-:W-:Y:S01]  /*5050*/  R2UR UR42, R15 ;  /* 0x000000000f2a72ca */ /* 0x000fe200000e0000 */
[----:B------:R-:W-:Y:S01]  /*5060*/  BSSY.RECONVERGENT B6, `(.L_x_86) ;  /* 0x0000031000067945 */ /* 0x000fe20003800200 */
[----:B------:R-:W-:Y:S01]  /*5070*/  R2UR UR41, R14 ;  /* 0x000000000e2972ca */ /* 0x000fe200000e0000 */
[C---:B------:R-:W-:Y:S01]  /*5080*/  @!P1 IMAD.HI.U32 R0, R44.reuse, R10, RZ ;  /* 0x0000000a2c009227 */ /* 0x040fe200078e00ff */
[----:B------:R-:W-:Y:S02]  /*5090*/  @!P1 SHF.R.U32.HI R2, RZ, R12, R2 ;  /* 0x0000000cff029219 */ /* 0x000fe40000011602 */
[----:B------:R-:W-:Y:S01]  /*50a0*/  @!P1 ISETP.NE.AND P2, PT, R7, 0x1, PT ;  /* 0x000000010700980c */ /* 0x000fe20003f45270 */
[----:B------:R-:W-:Y:S01]  /*50b0*/  VIADD R105, R105, 0x1 ;  /* 0x0000000169697836 */ /* 0x000fe20000000000 */
[----:B------:R-:W-:Y:S02]  /*50c0*/  @!P1 SEL R2, R43, R2, !P0 ;  /* 0x000000022b029207 */ /* 0x000fe40004000000 */
[----:B------:R-:W-:Y:S02]  /*50d0*/  @!P1 SHF.R.U32.HI R0, RZ, R11, R0 ;  /* 0x0000000bff009219 */ /* 0x000fe40000011600 */
[----:B------:R-:W-:Y:S01]  /*50e0*/  LOP3.LUT P0, RZ, R93, 0x1b0, RZ, 0xc0, !PT ;  /* 0x000001b05dff7812 */ /* 0x000fe2000780c0ff */
[----:B------:R-:W-:Y:S01]  /*50f0*/  USHF.L.U32 UR42, UR42, 0x7, URZ ;  /* 0x000000072a2a7899 */ /* 0x000fe200080006ff */
[----:B------:R-:W-:Y:S01]  /*5100*/  @!P1 SEL R3, R44, R0, !P2 ;  /* 0x000000002c039207 */ /* 0x000fe20005000000 */
[----:B------:R-:W-:Y:S01]  /*5110*/  USHF.L.U32 UR41, UR41, 0x7, URZ ;  /* 0x0000000729297899 */ /* 0x000fe200080006ff */
[----:B------:R-:W-:Y:S03]  /*5120*/  @P4 SHF.R.U32.HI R94, RZ, 0x10, R17 ;  /* 0x00000010ff5e4819 */ /* 0x000fe60000011611 */
[----:B------:R-:W-:Y:S02]  /*5130*/  @!P1 IMAD.IADD R0, R2, 0x1, -R3 ;  /* 0x0000000102009824 */ /* 0x000fe400078e0a03 */
[----:B------:R-:W-:Y:S02]  /*5140*/  @!P1 IMAD.IADD R2, R3, 0x1, -R2 ;  /* 0x0000000103029824 */ /* 0x000fe400078e0a02 */
[----:B------:R-:W-:Y:S02]  /*5150*/  @!P1 IMAD R44, R0, R7, R44 ;  /* 0x00000007002c9224 */ /* 0x000fe400078e022c */
[----:B------:R-:W-:Y:S01]  /*5160*/  @!P1 IMAD R43, R2, R8, R43 ;  /* 0x00000008022b9224 */ /* 0x000fe200078e022b */
[----:B------:R-:W-:Y:S06]  /*5170*/  @!P0 BRA `(.L_x_87) ;  /* 0x00000000007c8947 */ /* 0x000fec0003800000 */
[----:B------:R-:W1:Y:S01]  /*5180*/  LDCU.64 UR8, c[0x4][0x80] ;  /* 0x01001000ff0877ac */ /* 0x000e620008000a00 */
[----:B------:R-:W-:Y:S01]  /*5190*/  MOV R2, 0x0 ;  /* 0x0000000000027802 */ /* 0x000fe20000000f00 */
[----:B------:R-:W-:Y:S02]  /*51a0*/  HFMA2 R12, -RZ, RZ, 0, 5.9604644775390625e-08 ;  /* 0x00000001ff0c7431 */ /* 0x000fe400000001ff */
[----:B------:R-:W-:Y:S01]  /*51b0*/  IMAD.MOV.U32 R8, RZ, RZ, 0x70 ;  /* 0x00000070ff087424 */ /* 0x000fe200078e00ff */
[----:B------:R2:W3:Y:S01]  /*51c0*/  LDC.64 R14, c[0x4][R2] ;  /* 0x01000000020e7b82 */ /* 0x0004e20000000a00 */
[----:B------:R-:W4:Y:S01]  /*51d0*/  LDCU.64 UR6, c[0x4][0x88] ;  /* 0x01001100ff0677ac */ /* 0x000f220008000a00 */
[----:B------:R-:W-:Y:S01]  /*51e0*/  IMAD.MOV.U32 R13, RZ, RZ, RZ ;  /* 0x000000ffff0d7224 */ /* 0x000fe200078e00ff */
[----:B------:R-:W2:Y:S01]  /*51f0*/  LDCU.64 UR4, c[0x4][0x8] ;  /* 0x01000100ff0477ac */ /* 0x000ea20008000a00 */
[----:B-1----:R-:W-:Y:S01]  /*5200*/  MOV R5, UR9 ;  /* 0x0000000900057c02 */ /* 0x002fe20008000f00 */
[----:B------:R-:W-:Y:S01]  /*5210*/  IMAD.U32 R4, RZ, RZ, UR8 ;  /* 0x00000008ff047e24 */ /* 0x000fe2000f8e00ff */
[----:B----4-:R-:W-:Y:S01]  /*5220*/  MOV R7, UR7 ;  /* 0x0000000700077c02 */ /* 0x010fe20008000f00 */
[----:B------:R-:W-:Y:S01]  /*5230*/  IMAD.U32 R6, RZ, RZ, UR6 ;  /* 0x00000006ff067e24 */ /* 0x000fe2000f8e00ff */
[----:B--2---:R-:W-:Y:S01]  /*5240*/  MOV R11, UR5 ;  /* 0x00000005000b7c02 */ /* 0x004fe20008000f00 */
[----:B------:R-:W-:Y:S02]  /*5250*/  IMAD.U32 R10, RZ, RZ, UR4 ;  /* 0x00000004ff0a7e24 */ /* 0x000fe4000f8e00ff */
[----:B------:R-:W-:Y:S07]  /*5260*/  LEPC R20, `(.L_x_88) ;  /* 0x000000001014794e */ /* 0x000fee0000000000 */
[----:B---3-5:R-:W-:Y:S05]  /*5270*/  CALL.ABS.NOINC R14 ;  /* 0x000000000e007343 */ /* 0x028fea0003c00000 */
.L_x_88:
[----:B------:R-:W1:Y:S01]  /*5280*/  LDCU.64 UR8, c[0x4][0x80] ;  /* 0x01001000ff0877ac */ /* 0x000e620008000a00 */
[----:B------:R-:W2:Y:S01]  /*5290*/  LDC.64 R2, c[0x4][R2] ;  /* 0x0100000002027b82 */ /* 0x000ea20000000a00 */
[----:B------:R-:W-:Y:S02]  /*52a0*/  HFMA2 R12, -RZ, RZ, 0, 5.9604644775390625e-08 ;  /* 0x00000001ff0c7431 */ /* 0x000fe400000001ff */
[----:B------:R-:W-:Y:S02]  /*52b0*/  IMAD.MOV.U32 R8, RZ, RZ, 0x70 ;  /* 0x00000070ff087424 */ /* 0x000fe400078e00ff */
[----:B------:R-:W-:Y:S01]  /*52c0*/  IMAD.MOV.U32 R13, RZ, RZ, RZ ;  /* 0x000000ffff0d7224 */ /* 0x000fe200078e00ff */
[----:B------:R-:W3:Y:S01]  /*52d0*/  LDCU.64 UR6, c[0x4][0x88] ;  /* 0x01001100ff0677ac */ /* 0x000ee20008000a00 */
[----:B------:R-:W4:Y:S01]  /*52e0*/  LDCU.64 UR4, c[0x4][0x8] ;  /* 0x01000100ff0477ac */ /* 0x000f220008000a00 */
[----:B-1----:R-:W-:Y:S02]  /*52f0*/  MOV R4, UR8 ;  /* 0x0000000800047c02 */ /* 0x002fe40008000f00 */
[----:B------:R-:W-:Y:S02]  /*5300*/  MOV R5, UR9 ;  /* 0x0000000900057c02 */ /* 0x000fe40008000f00 */
[----:B---3--:R-:W-:Y:S01]  /*5310*/  MOV R7, UR7 ;  /* 0x0000000700077c02 */ /* 0x008fe20008000f00 */
[----:B------:R-:W-:Y:S01]  /*5320*/  IMAD.U32 R6, RZ, RZ, UR6 ;  /* 0x00000006ff067e24 */ /* 0x000fe2000f8e00ff */
[----:B----4-:R-:W-:Y:S01]  /*5330*/  MOV R11, UR5 ;  /* 0x00000005000b7c02 */ /* 0x010fe20008000f00 */
[----:B------:R-:W-:Y:S02]  /*5340*/  IMAD.U32 R10, RZ, RZ, UR4 ;  /* 0x00000004ff0a7e24 */ /* 0x000fe4000f8e00ff */
[----:B------:R-:W-:Y:S07]  /*5350*/  LEPC R20, `(.L_x_87) ;  /* 0x000000001014794e */ /* 0x000fee0000000000 */
[----:B--2---:R-:W-:Y:S05]  /*5360*/  CALL.ABS.NOINC R2 ;  /* 0x0000000002007343 */ /* 0x004fea0003c00000 */
.L_x_87:
[----:B------:R-:W-:Y:S05]  /*5370*/  BSYNC.RECONVERGENT B6 ;  /* 0x0000000000067941 */ /* 0x000fea0003800200 */
.L_x_86:
[----:B------:R-:W-:Y:S01]  /*5380*/  ISETP.NE.U32.AND P4, PT, R82, RZ, PT ;  /* 0x000000ff5200720c */ /* 0x000fe20003f85070 */
[----:B------:R-:W-:Y:S01]  /*5390*/  UISETP.NE.AND UP2, UPT, UR50, URZ, UPT ;  /* 0x000000ff3200728c */ /* 0x000fe2000bf45270 */
[----:B------:R-:W-:Y:S01]  /*53a0*/  ISETP.NE.U32.AND P2, PT, RZ, UR38, PT ;  /* 0x00000026ff007c0c */ /* 0x000fe2000bf45070 */
[----:B------:R-:W-:Y:S01]  /*53b0*/  UISETP.NE.U32.AND UP1, UPT, UR44, URZ, UPT ;  /* 0x000000ff2c00728c */ /* 0x000fe2000bf25070 */
[----:B------:R-:W-:Y:S01]  /*53c0*/  ISETP.NE.AND.EX P4, PT, R83, RZ, PT, P4 ;  /* 0x000000ff5300720c */ /* 0x000fe20003f85340 */
[----:B------:R-:W-:Y:S01]  /*53d0*/  UPLOP3.LUT UP0, UPT, UPT, UPT, UPT, 0x40, 0x4 ;  /* 0x000000000004789c */ /* 0x000fe20003f0e870 */
[----:B------:R-:W-:Y:S01]  /*53e0*/  ISETP.NE.AND.EX P2, PT, RZ, UR39, PT, P2 ;  /* 0x00000027ff007c0c */ /* 0x000fe2000bf45320 */
[----:B------:R-:W-:Y:S01]  /*53f0*/  UISETP.NE.AND.EX UP1, UPT, UR45, URZ, UPT, UP1 ;  /* 0x000000ff2d00728c */ /* 0x000fe2000bf25310 */
[----:B------:R-:W-:Y:S04]  /*5400*/  PLOP3.LUT P1, PT, PT, PT, UP2, 0x80, 0x8 ;  /* 0x000000000008781c */ /* 0x000fe80003f2f028 */
[----:B------:R-:W-:Y:S06]  /*5410*/  @UP2 UPLOP3.LUT UP0, UPT, UPT, UPT, UP1, 0x80, 0x8 ;  /* 0x000000000008289c */ /* 0x000fec0003f0f010 */
[----:B------:R-:W-:Y:S01]  /*5420*/  PLOP3.LUT P0, PT, PT, PT, UP0, 0x80, 0x8 ;  /* 0x000000000008781c */ /* 0x000fe20003f0f008 */
[----:B------:R-:W-:Y:S01]  /*5430*/  @!UPT UIADD3 URZ, UPT, UPT, URZ, URZ, URZ ;  /* 0x000000fffffff290 */ /* 0x000fe2000fffe0ff */
[----:B------:R-:W-:Y:S11]  /*5440*/  BRA.U !UP1, `(.L_x_89) ;  /* 0x0000000109387547 */ /* 0x000ff6000b800000 */
[----:B------:R-:W-:Y:S01]  /*5450*/  UISETP.NE.U32.AND UP0, UPT, UR38, URZ, UPT ;  /* 0x000000ff2600728c */ /* 0x000fe2000bf05070 */
[----:B------:R-:W-:Y:S02]  /*5460*/  HFMA2 R0, -RZ, RZ, 0, 5.9604644775390625e-08 ;  /* 0x00000001ff007431 */ /* 0x000fe400000001ff */
[----:B------:R-:W-:Y:S01]  /*5470*/  IMAD.MOV.U32 R88, RZ, RZ, 0x1 ;  /* 0x00000001ff587424 */ /* 0x000fe200078e00ff */
[----:B------:R-:W-:Y:S06]  /*5480*/  UISETP.NE.AND.EX UP0, UPT, UR39, URZ, UPT, UP0 ;  /* 0x000000ff2700728c */ /* 0x000fec000bf05300 */
[----:B------:R-:W-:Y:S05]  /*5490*/  PLOP3.LUT P3, PT, PT, PT, UP0, 0x80, 0x8 ;  /* 0x000000000008781c */ /* 0x000fea0003f6f008 */
[----:B------:R-:W1:Y:S01]  /*54a0*/  @UP0 LDCU.64 UR6, c[0x0][0x888] ;  /* 0x00011100ff0607ac */ /* 0x000e620008000a00 */
[----:B------:R-:W-:Y:S07]  /*54b0*/  @UP0 UIMAD UR4, UR36, UR44, URZ ;  /* 0x0000002c240402a4 */ /* 0x000fee000f8e02ff */
[----:B------:R-:W-:Y:S01]  /*54c0*/  @!P3 PRMT R88, R0, 0x7610, R88 ;  /* 0x000076100058b816 */ /* 0x000fe20000000058 */
[----:B-1----:R-:W-:Y:S03]  /*54d0*/  @UP0 UIMAD.WIDE UR6, UR4, 0x4, UR6 ;  /* 0x00000004040608a5 */ /* 0x002fe6000f8e0206 */
[----:B------:R-:W1:Y:S03]  /*54e0*/  @!UP0 LDCU UR4, c[0x0][0x880] ;  /* 0x00011000ff0487ac */ /* 0x000e660008000800 */
[----:B------:R-:W-:Y:S01]  /*54f0*/  IMAD.U32 R2, RZ, RZ, UR6 ;  /* 0x00000006ff027e24 */ /* 0x000fe2000f8e00ff */
[----:B------:R-:W-:Y:S05]  /*5500*/  MOV R3, UR7 ;  /* 0x0000000700037c02 */ /* 0x000fea0008000f00 */
[----:B-----5:R2:W5:Y:S02]  /*5510*/  @P3 LDG.E R49, desc[UR46][R2.64] ;  /* 0x0000002e02313981 */ /* 0x020564000c1e1900 */
[----:B-12---:R-:W-:Y:S02]  /*5520*/  @!P3 IMAD.U32 R49, RZ, RZ, UR4 ;  /* 0x00000004ff31be24 */ /* 0x006fe4000f8e00ff */
.L_x_89:
[----:B------:R-:W-:Y:S05]  /*5530*/  @!P4 BRA `(.L_x_90) ;  /* 0x000000000020c947 */ /* 0x000fea0003800000 */
[----:B------:R-:W-:Y:S04]  /*5540*/  ISETP.NE.U32.AND P3, PT, R80, RZ, PT ;  /* 0x000000ff5000720c */ /* 0x000fe80003f65070 */
[----:B------:R-:W-:Y:S11]  /*5550*/  ISETP.NE.AND.EX P3, PT, R81, RZ, PT, P3 ;  /* 0x000000ff5100720c */ /* 0x000ff60003f65330 */
[----:B------:R-:W-:Y:S02]  /*5560*/  @!UPT UIADD3 URZ, UPT, UPT, URZ, URZ, URZ ;  /* 0x000000fffffff290 */ /* 0x000fe4000fffe0ff */
[----:B------:R-:W1:Y:S01]  /*5570*/  @P3 LDC.64 R2, c[0x0][0x8a8] ;  /* 0x00022a00ff023b82 */ /* 0x000e620000000a00 */
[----:B------:R-:W-:Y:S04]  /*5580*/  @P3 IMAD R0, R82, UR36, RZ ;  /* 0x0000002452003c24 */ /* 0x000fe8000f8e02ff */
[----:B-1----:R-:W-:Y:S05]  /*5590*/  @P3 IMAD.WIDE R2, R0, 0x4, R2 ;  /* 0x0000000400023825 */ /* 0x002fea00078e0202 */
[----:B-----5:R1:W5:Y:S02]  /*55a0*/  @P3 LDG.E R47, desc[UR46][R2.64] ;  /* 0x0000002e022f3981 */ /* 0x020364000c1e1900 */
[----:B-1----:R-:W2:Y:S02]  /*55b0*/  @!P3 LDC R47, c[0x0][0x8a0] ;  /* 0x00022800ff2fbb82 */ /* 0x002ea40000000800 */
.L_x_90:
[----:B-----5:R-:W-:Y:S01]  /*55c0*/  FSETP.NEU.AND P3, PT, R49, RZ, PT ;  /* 0x000000ff3100720b */ /* 0x020fe20003f6d000 */
[----:B------:R-:W-:Y:S01]  /*55d0*/  BSSY B1, `(.L_x_91) ;  /* 0x0000039000017945 */ /* 0x000fe20003800000 */
[----:B------:R-:W-:Y:S01]  /*55e0*/  SEL R3, RZ, 0xffffffff, P2 ;  /* 0xffffffffff037807 */ /* 0x000fe20001000000 */
[----:B------:R-:W-:Y:S01]  /*55f0*/  IMAD.MOV.U32 R66, RZ, RZ, 0x1 ;  /* 0x00000001ff427424 */ /* 0x000fe200078e00ff */
[----:B------:R-:W-:Y:S01]  /*5600*/  @P1 LOP3.LUT P2, RZ, R88, 0xff, RZ, 0xc0, !PT ;  /* 0x000000ff58ff1812 */ /* 0x000fe2000784c0ff */
[----:B------:R-:W-:Y:S01]  /*5610*/  IMAD R48, R45, 0x80, R46 ;  /* 0x000000802d307824 */ /* 0x000fe200078e022e */
[----:B------:R-:W-:Y:S01]  /*5620*/  @P1 SEL R0, RZ, 0xffffffff, P3 ;  /* 0xffffffffff001807 */ /* 0x000fe20001800000 */
[----:B------:R-:W-:Y:S01]  /*5630*/  IMAD R106, R101, -0x10, R99 ;  /* 0xfffffff0656a7824 */ /* 0x000fe200078e0263 */
[----:B------:R-:W-:Y:S01]  /*5640*/  LOP3.LUT R97, R97, 0x1, RZ, 0x3c, !PT ;  /* 0x0000000161617812 */ /* 0x000fe200078e3cff */
[----:B------:R-:W-:Y:S01]  /*5650*/  IMAD.MOV.U32 R65, RZ, RZ, RZ ;  /* 0x000000ffff417224 */ /* 0x000fe200078e00ff */
[----:B------:R-:W-:Y:S02]  /*5660*/  @P0 SEL R0, R3, R0, !P2 ;  /* 0x0000000003000207 */ /* 0x000fe40005000000 */
[----:B------:R-:W-:Y:S02]  /*5670*/  CS2R R78, SRZ ;  /* 0x00000000004e7805 */ /* 0x000fe4000001ff00 */
[----:B------:R-:W-:Y:S02]  /*5680*/  LEA R64, R45, UR48, 0x3 ;  /* 0x000000302d407c11 */ /* 0x000fe4000f8e18ff */
[----:B------:R-:W-:Y:S02]  /*5690*/  CS2R R76, SRZ ;  /* 0x00000000004c7805 */ /* 0x000fe4000001ff00 */
[----:B------:R-:W-:Y:S02]  /*56a0*/  @P1 LOP3.LUT R0, R0, 0x1, RZ, 0xc0, !PT ;  /* 0x0000000100001812 */ /* 0x000fe400078ec0ff */
[----:B------:R-:W-:Y:S02]  /*56b0*/  CS2R R70, SRZ ;  /* 0x0000000000467805 */ /* 0x000fe4000001ff00 */
[----:B------:R-:W-:Y:S02]  /*56c0*/  PLOP3.LUT P2, PT, PT, PT, UP1, 0x80, 0x8 ;  /* 0x000000000008781c */ /* 0x000fe40003f4f018 */
[----:B------:R-:W-:Y:S02]  /*56d0*/  CS2R R68, SRZ ;  /* 0x0000000000447805 */ /* 0x000fe4000001ff00 */
[----:B------:R-:W-:Y:S02]  /*56e0*/  ISETP.NE.U32.OR P5, PT, R0, 0x1, !P1 ;  /* 0x000000010000780c */ /* 0x000fe40004fa5470 */
[----:B------:R-:W-:Y:S02]  /*56f0*/  CS2R R62, SRZ ;  /* 0x00000000003e7805 */ /* 0x000fe4000001ff00 */
[----:B------:R-:W-:Y:S02]  /*5700*/  LOP3.LUT P4, R104, R88, 0xff, RZ, 0xc0, !PT ;  /* 0x000000ff58687812 */ /* 0x000fe4000788c0ff */
[----:B------:R-:W-:Y:S02]  /*5710*/  CS2R R60, SRZ ;  /* 0x00000000003c7805 */ /* 0x000fe4000001ff00 */
[----:B------:R-:W-:Y:S02]  /*5720*/  SEL R2, RZ, 0xffffffff, P3 ;  /* 0xffffffffff027807 */ /* 0x000fe40001800000 */
[----:B------:R-:W-:Y:S02]  /*5730*/  CS2R R58, SRZ ;  /* 0x00000000003a7805 */ /* 0x000fe4000001ff00 */
[----:B------:R-:W-:Y:S02]  /*5740*/  P2R R107, PR, RZ, 0x20 ;  /* 0x00000020ff6b7803 */ /* 0x000fe40000000000 */
[----:B------:R-:W-:Y:S02]  /*5750*/  CS2R R56, SRZ ;  /* 0x0000000000387805 */ /* 0x000fe4000001ff00 */
[----:B------:R-:W-:Y:S02]  /*5760*/  @P2 SEL R2, R3, R2, !P4 ;  /* 0x0000000203022207 */ /* 0x000fe40006000000 */
[----:B------:R-:W-:Y:S02]  /*5770*/  @P5 SHF.L.U32 R0, R97, 0x1f, RZ ;  /* 0x0000001f61005819 */ /* 0x000fe400000006ff */
[----:B------:R-:W-:Y:S02]  /*5780*/  LOP3.LUT R2, R2, 0x1, RZ, 0xc0, !PT ;  /* 0x0000000102027812 */ /* 0x000fe400078ec0ff */
[----:B------:R1:W3:Y:S02]  /*5790*/  @P5 SYNCS.PHASECHK.TRANS64.TRYWAIT P1, [UR48+0x50], R0 ;  /* 0x00005000ff0055a7 */ /* 0x0002e40008021130 */
[----:B------:R-:W-:Y:S04]  /*57a0*/  ISETP.NE.U32.AND P2, PT, R2, 0x1, PT ;  /* 0x000000010200780c */ /* 0x000fe80003f45070 */
[----:B------:R-:W-:Y:S02]  /*57b0*/  P2R R67, PR, RZ, 0x4 ;  /* 0x00000004ff437803 */ /* 0x000fe40000000000 */
[----:B-1----:R-:W-:Y:S04]  /*57c0*/  SHF.L.U32 R0, R96, 0x1f, RZ ;  /* 0x0000001f60007819 */ /* 0x002fe800000006ff */
[----:B------:R1:W4:Y:S01]  /*57d0*/  SYNCS.PHASECHK.TRANS64.TRYWAIT P0, [R64+URZ+0xc0], R0 ;  /* 0x0000c000400075a7 */ /* 0x00032200080011ff */
[----:B---3--:R-:W-:Y:S01]  /*57e0*/  @P5 SEL R66, RZ, 0x1, !P1 ;  /* 0x00000001ff425807 */ /* 0x008fe20004800000 */
[----:B-1----:R-:W-:Y:S06]  /*57f0*/  @!P5 BRA `(.L_x_92) ;  /* 0x000000000058d947 */ /* 0x002fec0003800000 */
[----:B------:R-:W-:Y:S01]  /*5800*/  IMAD.MOV.U32 R79, RZ, RZ, RZ ;  /* 0x000000ffff4f7224 */ /* 0x000fe200078e00ff */
[----:B------:R-:W-:Y:S01]  /*5810*/  ISETP.NE.AND P1, PT, R66, RZ, PT ;  /* 0x000000ff4200720c */ /* 0x000fe20003f25270 */
[----:B------:R-:W-:Y:S01]  /*5820*/  BSSY B0, `(.L_x_93) ;  /* 0x000000c000007945 */ /* 0x000fe20003800000 */
[----:B------:R-:W-:Y:S02]  /*5830*/  CS2R R58, SRZ ;  /* 0x00000000003a7805 */ /* 0x000fe4000001ff00 */
[----:B------:R-:W-:Y:S02]  /*5840*/  CS2R R56, SRZ ;  /* 0x0000000000387805 */ /* 0x000fe4000001ff00 */
[----:B------:R-:W-:Y:S02]  /*5850*/  CS2R R62, SRZ ;  /* 0x00000000003e7805 */ /* 0x000fe4000001ff00 */
[----:B------:R-:W-:Y:S02]  /*5860*/  CS2R R60, SRZ ;  /* 0x00000000003c7805 */ /* 0x000fe4000001ff00 */
[----:B------:R-:W-:Y:S02]  /*5870*/  CS2R R70, SRZ ;  /* 0x0000000000467805 */ /* 0x000fe4000001ff00 */
[----:B------:R-:W-:Y:S02]  /*5880*/  CS2R R68, SRZ ;  /* 0x0000000000447805 */ /* 0x000fe4000001ff00 */
[----:B------:R-:W-:Y:S01]  /*5890*/  CS2R R76, SRZ ;  /* 0x00000000004c7805 */ /* 0x000fe2000001ff00 */
[----:B------:R-:W-:Y:S06]  /*58a0*/  @P1 BRA `(.L_x_94) ;  /* 0x00000000000c1947 */ /* 0x000fec0003800000 */
[----:B------:R-:W-:Y:S04]  /*58b0*/  SHF.L.U32 R3, R97, 0x1f, RZ ;  /* 0x0000001f61037819 */ /* 0x000fe800000006ff */
[----:B------:R-:W1:Y:S02]  /*58c0*/  SYNCS.PHASECHK.TRANS64.TRYWAIT P1, [UR48+0x50], R3 ;  /* 0x00005003ff0075a7 */ /* 0x000e640008021130 */
[----:B-1----:R-:W-:Y:S05]  /*58d0*/  @!P1 BRA `(.L_x_95) ;  /* 0x0000003c007c9947 */ /* 0x002fea0003800000 */
.L_x_94:
[----:B------:R-:W-:Y:S05]  /*58e0*/  BSYNC B0 ;  /* 0x0000000000007941 */ /* 0x000fea0003800000 */
.L_x_93:
[----:B------:R-:W-:Y:S01]  /*58f0*/  ISETP.NE.AND P1, PT, R67, RZ, PT ;  /* 0x000000ff4300720c */ /* 0x000fe20003f25270 */
[----:B------:R-:W-:Y:S11]  /*5900*/  HFMA2 R65, -RZ, RZ, 0, 5.9604644775390625e-08 ;  /* 0x00000001ff417431 */ /* 0x000ff600000001ff */
[----:B------:R-:W-:Y:S01]  /*5910*/  @!UPT UIADD3 URZ, UPT, UPT, URZ, URZ, URZ ;  /* 0x000000fffffff290 */ /* 0x000fe2000fffe0ff */
[----:B------:R3:W1:Y:S04]  /*5920*/  @P1 LDS.128 R56, [R100] ;  /* 0x0000000064381984 */ /* 0x0006680000000c00 */
[----:B------:R3:W1:Y:S04]  /*5930*/  @P1 LDS.128 R60, [R99+0x10] ;  /* 0x00001000633c1984 */ /* 0x0006680000000c00 */
[----:B------:R3:W1:Y:S04]  /*5940*/  @P1 LDS.128 R68, [R98+0x20] ;  /* 0x0000200062441984 */ /* 0x0006680000000c00 */
[----:B------:R3:W1:Y:S02]  /*5950*/  @P1 LDS.128 R76, [R106+0x30] ;  /* 0x000030006a4c1984 */ /* 0x0006640000000c00 */
.L_x_92:
[----:B------:R-:W-:Y:S05]  /*5960*/  BSYNC B1 ;  /* 0x0000000000017941 */ /* 0x000fea0003800000 */
.L_x_91:
[----:B-1----:R-:W-:Y:S04]  /*5970*/  SHF.R.U32.HI R2, RZ, 0x15, R48 ;  /* 0x00000015ff027819 */ /* 0x002fe80000011630 */
[----:B------:R-:W-:Y:S01]  /*5980*/  LOP3.LUT P1, RZ, R2, 0x3, R92, 0x48, !PT ;  /* 0x0000000302ff7812 */ /* 0x000fe2000782485c */
[----:B------:R-:W-:Y:S01]  /*5990*/  @!UPT UIADD3 URZ, UPT, UPT, URZ, URZ, URZ ;  /* 0x000000fffffff290 */ /* 0x000fe2000fffe0ff */
[----:B----4-:R-:W-:Y:S11]  /*59a0*/  @P0 BRA `(.L_x_96) ;  /* 0x0000000000080947 */ /* 0x010ff60003800000 */
[----:B------:R-:W1:Y:S02]  /*59b0*/  SYNCS.PHASECHK.TRANS64.TRYWAIT P0, [R64+URZ+0xc0], R0 ;  /* 0x0000c000400075a7 */ /* 0x000e6400080011ff */
[----:B-1----:R-:W-:Y:S05]  /*59c0*/  @!P0 BRA `(.L_x_97) ;  /* 0x0000003c00588947 */ /* 0x002fea0003800000 */
.L_x_96:
[----:B------:R-:W-:Y:S05]  /*59d0*/  @!P1 BRA `(.L_x_98) ;  /* 0x0000000000409947 */ /* 0x000fea0003800000 */
[----:B------:R-:W4:Y:S01]  /*59e0*/  LDCU.64 UR8, c[0x4][0x70] ;  /* 0x01000e00ff0877ac */ /* 0x000f220008000a00 */
[----:B------:R-:W-:Y:S01]  /*59f0*/  MOV R3, 0x0 ;  /* 0x0000000000037802 */ /* 0x000fe20000000f00 */
[----:B------:R-:W-:Y:S02]  /*5a00*/  HFMA2 R12, -RZ, RZ, 0, 5.9604644775390625e-08 ;  /* 0x00000001ff0c7431 */ /* 0x000fe400000001ff */
[----:B------:R-:W-:Y:S02]  /*5a10*/  IMAD.MOV.U32 R8, RZ, RZ, 0x192 ;  /* 0x00000192ff087424 */ /* 0x000fe400078e00ff */
[----:B------:R-:W-:Y:S01]  /*5a20*/  IMAD.MOV.U32 R13, RZ, RZ, RZ ;  /* 0x000000ffff0d7224 */ /* 0x000fe200078e00ff */
[----:B------:R-:W5:Y:S01]  /*5a30*/  LDCU.64 UR6, c[0x4][0x78] ;  /* 0x01000f00ff0677ac */ /* 0x000f620008000a00 */
[----:B------:R-:W1:Y:S01]  /*5a40*/  LDC.64 R2, c[0x4][R3] ;  /* 0x0100000003027b82 */ /* 0x000e620000000a00 */
[----:B------:R-:W2:Y:S01]  /*5a50*/  LDCU.64 UR4, c[0x4][0x10] ;  /* 0x01000200ff0477ac */ /* 0x000ea20008000a00 */
[----:B----4-:R-:W-:Y:S01]  /*5a60*/  MOV R5, UR9 ;  /* 0x0000000900057c02 */ /* 0x010fe20008000f00 */
[----:B------:R-:W-:Y:S01]  /*5a70*/  IMAD.U32 R4, RZ, RZ, UR8 ;  /* 0x00000008ff047e24 */ /* 0x000fe2000f8e00ff */
[----:B-----5:R-:W-:Y:S01]  /*5a80*/  MOV R7, UR7 ;  /* 0x0000000700077c02 */ /* 0x020fe20008000f00 */
[----:B------:R-:W-:Y:S01]  /*5a90*/  IMAD.U32 R6, RZ, RZ, UR6 ;  /* 0x00000006ff067e24 */ /* 0x000fe2000f8e00ff */
[----:B--2---:R-:W-:Y:S01]  /*5aa0*/  MOV R11, UR5 ;  /* 0x00000005000b7c02 */ /* 0x004fe20008000f00 */
[----:B------:R-:W-:Y:S02]  /*5ab0*/  IMAD.U32 R10, RZ, RZ, UR4 ;  /* 0x00000004ff0a7e24 */ /* 0x000fe4000f8e00ff */
[----:B------:R-:W-:Y:S07]  /*5ac0*/  LEPC R20, `(.L_x_98) ;  /* 0x000000001014794e */ /* 0x000fee0000000000 */
[----:B-1-3--:R-:W-:Y:S05]  /*5ad0*/  CALL.ABS.NOINC R2 ;  /* 0x0000000002007343 */ /* 0x00afea0003c00000 */
.L_x_98:
[----:B------:R-:W-:Y:S01]  /*5ae0*/  SHF.L.U32 R50, R56, 0x10, RZ ;  /* 0x0000001038327819 */ /* 0x000fe200000006ff */
[----:B------:R-:W-:Y:S05]  /*5af0*/  WARPSYNC.ALL ;  /* 0x0000000000007948 */ /* 0x000fea0003800000 */
[----:B------:R-:W-:Y:S01]  /*5b00*/  R2UR UR4, R48 ;  /* 0x00000000300472ca */ /* 0x000fe200000e0000 */
[----:B------:R-:W-:Y:S01]  /*5b10*/  BSSY.RECONVERGENT B0, `(.L_x_99) ;  /* 0x0000088000007945 */ /* 0x000fe20003800200 */
[----:B------:R-:W-:Y:S02]  /*5b20*/  LOP3.LUT R51, R56, 0xffff0000, RZ, 0xc0, !PT ;  /* 0xffff000038337812 */ /* 0x000fe400078ec0ff */
[----:B------:R-:W-:Y:S02]  /*5b30*/  SHF.L.U32 R52, R57, 0x10, RZ ;  /* 0x0000001039347819 */ /* 0x000fe400000006ff */
[----:B------:R-:W-:Y:S07]  /*5b40*/  ISETP.NE.AND P0, PT, R102, RZ, PT ;  /* 0x000000ff6600720c */ /* 0x000fee0003f05270 */
[----:B------:R-:W1:Y:S02]  /*5b50*/  LDTM.x32 R4, tmem[UR4] ;  /* 0x00000004000479ee */ /* 0x000e6400082c0000 */
[C---:B-12---:R-:W-:Y:S01]  /*5b60*/  FMUL R0, R47.reuse, R4 ;  /* 0x000000042f007220 */ /* 0x046fe20000400000 */
[C---:B------:R-:W-:Y:S01]  /*5b70*/  FMUL R2, R47.reuse, R5 ;  /* 0x000000052f027220 */ /* 0x040fe20000400000 */
[C---:B------:R-:W-:Y:S01]  /*5b80*/  FMUL R4, R47.reuse, R8 ;  /* 0x000000082f047220 */ /* 0x040fe20000400000 */
[C---:B------:R-:W-:Y:S01]  /*5b90*/  FMUL R3, R47.reuse, R6 ;  /* 0x000000062f037220 */ /* 0x040fe20000400000 */
[C---:B------:R-:W-:Y:S01]  /*5ba0*/  FMUL R5, R47.reuse, R9 ;  /* 0x000000092f057220 */ /* 0x040fe20000400000 */
[C---:B------:R-:W-:Y:S01]  /*5bb0*/  FMUL R8, R47.reuse, R12 ;  /* 0x0000000c2f087220 */ /* 0x040fe20000400000 */
[C---:B------:R-:W-:Y:S01]  /*5bc0*/  FMUL R6, R47.reuse, R10 ;  /* 0x0000000a2f067220 */ /* 0x040fe20000400000 */
[C---:B------:R-:W-:Y:S01]  /*5bd0*/  FMUL R9, R47.reuse, R13 ;  /* 0x0000000d2f097220 */ /* 0x040fe20000400000 */
[----:B------:R-:W-:Y:S01]  /*5be0*/  FMUL R12, R47, R16 ;  /* 0x000000102f0c7220 */ /* 0x000fe20000400000 */
[----:B------:R-:W-:Y:S01]  /*5bf0*/  FFMA R0, R49, R50, R0 ;  /* 0x0000003231007223 */ /* 0x000fe20000000000 */
[C---:B------:R-:W-:Y:S01]  /*5c00*/  FMUL R10, R47.reuse, R14 ;  /* 0x0000000e2f0a7220 */ /* 0x040fe20000400000 */
[C---:B------:R-:W-:Y:S01]  /*5c10*/  FMUL R13, R47.reuse, R17 ;  /* 0x000000112f0d7220 */ /* 0x040fe20000400000 */
[----:B------:R-:W-:Y:S01]  /*5c20*/  FMUL R16, R47, R20 ;  /* 0x000000142f107220 */ /* 0x000fe20000400000 */
[----:B------:R-:W-:Y:S01]  /*5c30*/  FFMA R2, R49, R51, R2 ;  /* 0x0000003331027223 */ /* 0x000fe20000000002 */
[C---:B------:R-:W-:Y:S01]  /*5c40*/  FMUL R14, R47.reuse, R18 ;  /* 0x000000122f0e7220 */ /* 0x040fe20000400000 */
        /* <DEDUP_REMOVED lines=8> */
[----:B------:R-:W-:Y:S01]  /*5cd0*/  LOP3.LUT R32, R57, 0xffff0000, RZ, 0xc0, !PT ;  /* 0xffff000039207812 */ /* 0x000fe200078ec0ff */
[C---:B------:R-:W-:Y:S01]  /*5ce0*/  FMUL R26, R47.reuse, R30 ;  /* 0x0000001e2f1a7220 */ /* 0x040fe20000400000 */
[----:B------:R-:W-:Y:S01]  /*5cf0*/  FMUL R29, R47, R33 ;  /* 0x000000212f1d7220 */ /* 0x000fe20000400000 */
[----:B------:R-:W-:Y:S01]  /*5d00*/  SHF.L.U32 R33, R58, 0x10, RZ ;  /* 0x000000103a217819 */ /* 0x000fe200000006ff */
[----:B------:R-:W-:Y:S01]  /*5d10*/  FFMA R3, R49, R52, R3 ;  /* 0x0000003431037223 */ /* 0x000fe20000000003 */
[----:B------:R-:W-:Y:S01]  /*5d20*/  F2FP.BF16.F32.PACK_AB R52, R2, R0 ;  /* 0x000000000234723e */ /* 0x000fe200000010ff */
[----:B------:R-:W-:Y:S01]  /*5d30*/  FMUL R7, R47, R7 ;  /* 0x000000072f077220 */ /* 0x000fe20000400000 */
[----:B------:R-:W-:Y:S01]  /*5d40*/  SHF.L.U32 R0, R59, 0x10, RZ ;  /* 0x000000103b007819 */ /* 0x000fe200000006ff */
[----:B------:R-:W-:Y:S01]  /*5d50*/  FMUL R30, R47, R34 ;  /* 0x000000222f1e7220 */ /* 0x000fe20000400000 */
[----:B------:R-:W-:Y:S01]  /*5d60*/  LOP3.LUT R34, R58, 0xffff0000, RZ, 0xc0, !PT ;  /* 0xffff00003a227812 */ /* 0x000fe200078ec0ff */
[----:B------:R-:W-:Y:S01]  /*5d70*/  FFMA R7, R49, R32, R7 ;  /* 0x0000002031077223 */ /* 0x000fe20000000007 */
[----:B------:R-:W-:Y:S01]  /*5d80*/  LOP3.LUT R2, R59, 0xffff0000, RZ, 0xc0, !PT ;  /* 0xffff00003b027812 */ /* 0x000fe200078ec0ff */
[----:B------:R-:W-:Y:S01]  /*5d90*/  FFMA R4, R49, R33, R4 ;  /* 0x0000002131047223 */ /* 0x000fe20000000004 */
[----:B------:R-:W-:Y:S01]  /*5da0*/  FMUL R11, R47, R11 ;  /* 0x0000000b2f0b7220 */ /* 0x000fe20000400000 */
[----:B------:R-:W-:Y:S01]  /*5db0*/  FFMA R5, R49, R34, R5 ;  /* 0x0000002231057223 */ /* 0x000fe20000000005 */
[----:B------:R-:W-:Y:S01]  /*5dc0*/  F2FP.BF16.F32.PACK_AB R53, R7, R3 ;  /* 0x000000030735723e */ /* 0x000fe200000010ff */
[C---:B------:R-:W-:Y:S01]  /*5dd0*/  FFMA R6, R49.reuse, R0, R6 ;  /* 0x0000000031067223 */ /* 0x040fe20000000006 */
[C---:B------:R-:W-:Y:S01]  /*5de0*/  SHF.L.U32 R0, R60.reuse, 0x10, RZ ;  /* 0x000000103c007819 */ /* 0x040fe200000006ff */
[----:B------:R-:W-:Y:S01]  /*5df0*/  FFMA R11, R49, R2, R11 ;  /* 0x00000002310b7223 */ /* 0x000fe2000000000b */
[----:B------:R-:W-:Y:S01]  /*5e00*/  LOP3.LUT R2, R60, 0xffff0000, RZ, 0xc0, !PT ;  /* 0xffff00003c027812 */ /* 0x000fe200078ec0ff */
[----:B------:R-:W-:Y:S01]  /*5e10*/  FMUL R15, R47, R15 ;  /* 0x0000000f2f0f7220 */ /* 0x000fe20000400000 */
[----:B------:R-:W-:Y:S01]  /*5e20*/  SHF.L.U32 R3, R61, 0x10, RZ ;  /* 0x000000103d037819 */ /* 0x000fe200000006ff */
[----:B------:R-:W-:Y:S01]  /*5e30*/  FFMA R8, R49, R0, R8 ;  /* 0x0000000031087223 */ /* 0x000fe20000000008 */
[----:B------:R-:W-:Y:S01]  /*5e40*/  LOP3.LUT R0, R61, 0xffff0000, RZ, 0xc0, !PT ;  /* 0xffff00003d007812 */ /* 0x000fe200078ec0ff */
[C---:B------:R-:W-:Y:S01]  /*5e50*/  FFMA R9, R49.reuse, R2, R9 ;  /* 0x0000000231097223 */ /* 0x040fe20000000009 */
[C---:B------:R-:W-:Y:S01]  /*5e60*/  SHF.L.U32 R2, R62.reuse, 0x10, RZ ;  /* 0x000000103e027819 */ /* 0x040fe200000006ff */
[----:B------:R-:W-:Y:S01]  /*5e70*/  FFMA R10, R49, R3, R10 ;  /* 0x00000003310a7223 */ /* 0x000fe2000000000a */
[----:B------:R-:W-:Y:S01]  /*5e80*/  SHF.L.U32 R3, R63, 0x10, RZ ;  /* 0x000000103f037819 */ /* 0x000fe200000006ff */
[C---:B------:R-:W-:Y:S01]  /*5e90*/  FFMA R15, R49.reuse, R0, R15 ;  /* 0x00000000310f7223 */ /* 0x040fe2000000000f */
[----:B------:R-:W-:Y:S01]  /*5ea0*/  LOP3.LUT R0, R62, 0xffff0000, RZ, 0xc0, !PT ;  /* 0xffff00003e007812 */ /* 0x000fe200078ec0ff */
[----:B------:R-:W-:Y:S01]  /*5eb0*/  FFMA R12, R49, R2, R12 ;  /* 0x00000002310c7223 */ /* 0x000fe2000000000c */
[C---:B------:R-:W-:Y:S01]  /*5ec0*/  SHF.L.U32 R2, R68.reuse, 0x10, RZ ;  /* 0x0000001044027819 */ /* 0x040fe200000006ff */
[----:B------:R-:W-:Y:S01]  /*5ed0*/  FMUL R19, R47, R19 ;  /* 0x000000132f137220 */ /* 0x000fe20000400000 */
[----:B------:R-:W-:Y:S01]  /*5ee0*/  F2FP.BF16.F32.PACK_AB R54, R5, R4 ;  /* 0x000000040536723e */ /* 0x000fe200000010ff */
[----:B------:R-:W-:Y:S01]  /*5ef0*/  FFMA R13, R49, R0, R13 ;  /* 0x00000000310d7223 */ /* 0x000fe2000000000d */
[----:B------:R-:W-:Y:S01]  /*5f00*/  LOP3.LUT R0, R63, 0xffff0000, RZ, 0xc0, !PT ;  /* 0xffff00003f007812 */ /* 0x000fe200078ec0ff */
[----:B------:R-:W-:Y:S01]  /*5f10*/  FFMA R14, R49, R3, R14 ;  /* 0x00000003310e7223 */ /* 0x000fe2000000000e */
[----:B------:R-:W-:Y:S01]  /*5f20*/  LOP3.LUT R3, R68, 0xffff0000, RZ, 0xc0, !PT ;  /* 0xffff000044037812 */ /* 0x000fe200078ec0ff */
[----:B------:R-:W-:Y:S01]  /*5f30*/  FMUL R23, R47, R23 ;  /* 0x000000172f177220 */ /* 0x000fe20000400000 */
[----:B------:R-:W-:Y:S01]  /*5f40*/  F2FP.BF16.F32.PACK_AB R55, R11, R6 ;  /* 0x000000060b37723e */ /* 0x000fe200000010ff */
[----:B------:R-:W-:Y:S01]  /*5f50*/  FFMA R19, R49, R0, R19 ;  /* 0x0000000031137223 */ /* 0x000fe20000000013 */
[----:B------:R-:W-:Y:S01]  /*5f60*/  SHF.L.U32 R0, R69, 0x10, RZ ;  /* 0x0000001045007819 */ /* 0x000fe200000006ff */
[----:B------:R-:W-:Y:S01]  /*5f70*/  FFMA R16, R49, R2, R16 ;  /* 0x0000000231107223 */ /* 0x000fe20000000010 */
[----:B------:R-:W-:Y:S01]  /*5f80*/  LOP3.LUT R2, R69, 0xffff0000, RZ, 0xc0, !PT ;  /* 0xffff000045027812 */ /* 0x000fe200078ec0ff */
[----:B------:R-:W-:Y:S01]  /*5f90*/  FFMA R17, R49, R3, R17 ;  /* 0x0000000331117223 */ /* 0x000fe20000000011 */
[----:B------:R-:W-:Y:S01]  /*5fa0*/  SHF.L.U32 R3, R71, 0x10, RZ ;  /* 0x0000001047037819 */ /* 0x000fe200000006ff */
[----:B------:R-:W-:Y:S01]  /*5fb0*/  FFMA R18, R49, R0, R18 ;  /* 0x0000000031127223 */ /* 0x000fe20000000012 */
[C---:B------:R-:W-:Y:S01]  /*5fc0*/  SHF.L.U32 R0, R70.reuse, 0x10, RZ ;  /* 0x0000001046007819 */ /* 0x040fe200000006ff */
[----:B------:R1:W-:Y:S01]  /*5fd0*/  STS.128 [R100], R52 ;  /* 0x0000003464007388 */ /* 0x0003e20000000c00 */
[----:B------:R-:W-:Y:S01]  /*5fe0*/  F2FP.BF16.F32.PACK_AB R8, R9, R8 ;  /* 0x000000080908723e */ /* 0x000fe200000010ff */
[C---:B------:R-:W-:Y:S01]  /*5ff0*/  FFMA R23, R49.reuse, R2, R23 ;  /* 0x0000000231177223 */ /* 0x040fe20000000017 */
[----:B------:R-:W-:Y:S01]  /*6000*/  LOP3.LUT R2, R70, 0xffff0000, RZ, 0xc0, !PT ;  /* 0xffff000046027812 */ /* 0x000fe200078ec0ff */
[----:B------:R-:W-:Y:S01]  /*6010*/  FFMA R20, R49, R0, R20 ;  /* 0x0000000031147223 */ /* 0x000fe20000000014 */
[----:B------:R-:W-:Y:S01]  /*6020*/  LOP3.LUT R0, R71, 0xffff0000, RZ, 0xc0, !PT ;  /* 0xffff000047007812 */ /* 0x000fe200078ec0ff */
[----:B------:R-:W-:Y:S01]  /*6030*/  FMUL R27, R47, R27 ;  /* 0x0000001b2f1b7220 */ /* 0x000fe20000400000 */
[----:B------:R-:W-:Y:S01]  /*6040*/  F2FP.BF16.F32.PACK_AB R9, R15, R10 ;  /* 0x0000000a0f09723e */ /* 0x000fe200000010ff */
[C---:B------:R-:W-:Y:S01]  /*6050*/  FFMA R21, R49.reuse, R2, R21 ;  /* 0x0000000231157223 */ /* 0x040fe20000000015 */
[C---:B------:R-:W-:Y:S01]  /*6060*/  FFMA R22, R49.reuse, R3, R22 ;  /* 0x0000000331167223 */ /* 0x040fe20000000016 */
[----:B------:R-:W-:Y:S01]  /*6070*/  FFMA R27, R49, R0, R27 ;  /* 0x00000000311b7223 */ /* 0x000fe2000000001b */
[C---:B------:R-:W-:Y:S01]  /*6080*/  SHF.L.U32 R2, R76.reuse, 0x10, RZ ;  /* 0x000000104c027819 */ /* 0x040fe200000006ff */
[C---:B------:R-:W-:Y:S01]  /*6090*/  FMUL R31, R47.reuse, R31 ;  /* 0x0000001f2f1f7220 */ /* 0x040fe20000400000 */
[----:B------:R-:W-:Y:S01]  /*60a0*/  LOP3.LUT R0, R76, 0xffff0000, RZ, 0xc0, !PT ;  /* 0xffff00004c007812 */ /* 0x000fe200078ec0ff */
[----:B------:R-:W-:Y:S01]  /*60b0*/  FMUL R35, R47, R35 ;  /* 0x000000232f237220 */ /* 0x000fe20000400000 */
[----:B------:R-:W-:Y:S01]  /*60c0*/  SHF.L.U32 R3, R77, 0x10, RZ ;  /* 0x000000104d037819 */ /* 0x000fe200000006ff */
[----:B------:R-:W-:Y:S01]  /*60d0*/  FFMA R24, R49, R2, R24 ;  /* 0x0000000231187223 */ /* 0x000fe20000000018 */
[----:B------:R-:W-:Y:S01]  /*60e0*/  F2FP.BF16.F32.PACK_AB R10, R13, R12 ;  /* 0x0000000c0d0a723e */ /* 0x000fe200000010ff */
[----:B------:R-:W-:Y:S01]  /*60f0*/  FFMA R25, R49, R0, R25 ;  /* 0x0000000031197223 */ /* 0x000fe20000000019 */
[----:B------:R-:W-:Y:S01]  /*6100*/  F2FP.BF16.F32.PACK_AB R11, R19, R14 ;  /* 0x0000000e130b723e */ /* 0x000fe200000010ff */
[----:B------:R-:W-:Y:S01]  /*6110*/  FFMA R26, R49, R3, R26 ;  /* 0x00000003311a7223 */ /* 0x000fe2000000001a */
[----:B------:R-:W-:Y:S02]  /*6120*/  LOP3.LUT R0, R77, 0xffff0000, RZ, 0xc0, !PT ;  /* 0xffff00004d007812 */ /* 0x000fe400078ec0ff */
[C---:B------:R-:W-:Y:S01]  /*6130*/  SHF.L.U32 R2, R78.reuse, 0x10, RZ ;  /* 0x000000104e027819 */ /* 0x040fe200000006ff */
[----:B------:R1:W-:Y:S01]  /*6140*/  STS.128 [R99+0x10], R8 ;  /* 0x0000100863007388 */ /* 0x0003e20000000c00 */
[----:B------:R-:W-:Y:S01]  /*6150*/  LOP3.LUT R3, R78, 0xffff0000, RZ, 0xc0, !PT ;  /* 0xffff00004e037812 */ /* 0x000fe200078ec0ff */
[----:B------:R-:W-:Y:S01]  /*6160*/  FFMA R31, R49, R0, R31 ;  /* 0x00000000311f7223 */ /* 0x000fe2000000001f */
[----:B------:R-:W-:Y:S01]  /*6170*/  SHF.L.U32 R4, R79, 0x10, RZ ;  /* 0x000000104f047819 */ /* 0x000fe200000006ff */
[----:B------:R-:W-:Y:S01]  /*6180*/  FFMA R28, R49, R2, R28 ;  /* 0x00000002311c7223 */ /* 0x000fe2000000001c */
[----:B------:R-:W-:Y:S01]  /*6190*/  F2FP.BF16.F32.PACK_AB R16, R17, R16 ;  /* 0x000000101110723e */ /* 0x000fe200000010ff */
[----:B------:R-:W-:Y:S01]  /*61a0*/  FFMA R29, R49, R3, R29 ;  /* 0x00000003311d7223 */ /* 0x000fe2000000001d */
[----:B------:R-:W-:Y:S01]  /*61b0*/  LOP3.LUT R5, R79, 0xffff0000, RZ, 0xc0, !PT ;  /* 0xffff00004f057812 */ /* 0x000fe200078ec0ff */
[----:B------:R-:W-:Y:S01]  /*61c0*/  FFMA R30, R49, R4, R30 ;  /* 0x00000004311e7223 */ /* 0x000fe2000000001e */
[----:B------:R-:W-:Y:S02]  /*61d0*/  F2FP.BF16.F32.PACK_AB R17, R23, R18 ;  /* 0x000000121711723e */ /* 0x000fe400000010ff */
[----:B------:R-:W-:Y:S01]  /*61e0*/  F2FP.BF16.F32.PACK_AB R18, R21, R20 ;  /* 0x000000141512723e */ /* 0x000fe200000010ff */
[----:B------:R-:W-:Y:S01]  /*61f0*/  FFMA R35, R49, R5, R35 ;  /* 0x0000000531237223 */ /* 0x000fe20000000023 */
[----:B------:R-:W-:Y:S02]  /*6200*/  F2FP.BF16.F32.PACK_AB R19, R27, R22 ;  /* 0x000000161b13723e */ /* 0x000fe400000010ff */
[----:B------:R-:W-:Y:S02]  /*6210*/  F2FP.BF16.F32.PACK_AB R24, R25, R24 ;  /* 0x000000181918723e */ /* 0x000fe400000010ff */
[----:B------:R-:W-:Y:S01]  /*6220*/  F2FP.BF16.F32.PACK_AB R25, R31, R26 ;  /* 0x0000001a1f19723e */ /* 0x000fe200000010ff */
[----:B------:R1:W-:Y:S01]  /*6230*/  STS.128 [R98+0x20], R16 ;  /* 0x0000201062007388 */ /* 0x0003e20000000c00 */
[----:B------:R-:W-:Y:S02]  /*6240*/  F2FP.BF16.F32.PACK_AB R26, R29, R28 ;  /* 0x0000001c1d1a723e */ /* 0x000fe400000010ff */
[----:B------:R-:W-:Y:S05]  /*6250*/  F2FP.BF16.F32.PACK_AB R27, R35, R30 ;  /* 0x0000001e231b723e */ /* 0x000fea00000010ff */
[----:B------:R1:W-:Y:S01]  /*6260*/  STS.128 [R106+0x30], R24 ;  /* 0x000030186a007388 */ /* 0x0003e20000000c00 */
[----:B------:R-:W-:Y:S01]  /*6270*/  @!PT LDS RZ, [RZ] ;  /* 0x00000000fffff984 */ /* 0x000fe20000000800 */
[----:B------:R-:W-:Y:S01]  /*6280*/  @!PT LDS RZ, [RZ] ;  /* 0x00000000fffff984 */ /* 0x000fe20000000800 */
[----:B------:R-:W-:Y:S01]  /*6290*/  @!PT LDS RZ, [RZ] ;  /* 0x00000000fffff984 */ /* 0x000fe20000000800 */
[----:B------:R-:W-:Y:S01]  /*62a0*/  @!PT LDS RZ, [RZ] ;  /* 0x00000000fffff984 */ /* 0x000fe20000000800 */
[----:B------:R2:W-:Y:S07]  /*62b0*/  MEMBAR.ALL.CTA ;  /* 0x0000000000007992 */ /* 0x0005ee0000008000 */
[----:B--2---:R-:W2:Y:S02]  /*62c0*/  FENCE.VIEW.ASYNC.S ;  /* 0x00000000000073c6 */ /* 0x004ea40000000000 */
[----:B--2---:R-:W-:Y:S06]  /*62d0*/  BAR.SYNC.DEFER_BLOCKING 0x1, 0x80 ;  /* 0x0042000000007b1d */ /* 0x004fec0000010000 */
[----:B------:R-:W-:Y:S05]  /*62e0*/  @P0 BRA `(.L_x_100) ;  /* 0x0000000000280947 */ /* 0x000fea0003800000 */
[----:B------:R-:W-:Y:S02]  /*62f0*/  UIADD3 UR4, UPT, UPT, UR48, 0x200, URZ ;  /* 0x0000020030047890 */ /* 0x000fe4000fffe0ff */
[----:B------:R-:W-:Y:S01]  /*6300*/  UIADD3 UR6, UP0, UPT, UR52, 0x680, URZ ;  /* 0x0000068034067890 */ /* 0x000fe2000ff1e0ff */
[----:B------:R-:W-:Y:S03]  /*6310*/  UMOV UR43, UR36 ;  /* 0x00000024002b7c82 */ /* 0x000fe60008000000 */
[----:B------:R-:W-:Y:S01]  /*6320*/  MOV R93, UR4 ;  /* 0x00000004005d7c02 */ /* 0x000fe20008000f00 */
[----:B------:R-:W-:Y:S03]  /*6330*/  UIADD3.X UR7, UPT, UPT, URZ, UR53, URZ, UP0, !UPT ;  /* 0x00000035ff077290 */ /* 0x000fe600087fe4ff */
[----:B------:R-:W-:Y:S11]  /*6340*/  R2UR UR40, R93 ;  /* 0x000000005d2872ca */ /* 0x000ff600000e0000 */
[----:B------:R-:W-:Y:S02]  /*6350*/  @!UPT UIADD3 URZ, UPT, UPT, URZ, URZ, URZ ;  /* 0x000000fffffff290 */ /* 0x000fe4000fffe0ff */
[----:B------:R2:W-:Y:S01]  /*6360*/  UTMASTG.3D [UR40], [UR6] ;  /* 0x00000028060073b5 */ /* 0x0005e20008010000 */
[----:B------:R0:W-:Y:S01]  /*6370*/  UTMACMDFLUSH ;  /* 0x00000000000079b7 */ /* 0x0001e20000000000 */
[----:B--2---:R-:W-:Y:S04]  /*6380*/  DEPBAR.LE SB0, 0x1 ;  /* 0x000080400000791a */ /* 0x004fe80000000000 */
.L_x_100:
[----:B------:R-:W-:Y:S05]  /*6390*/  BSYNC.RECONVERGENT B0 ;  /* 0x0000000000007941 */ /* 0x000fea0003800200 */
.L_x_99:
[----:B------:R-:W-:Y:S01]  /*63a0*/  BAR.SYNC.DEFER_BLOCKING 0x1, 0x80 ;  /* 0x0042000000007b1d */ /* 0x000fe20000010000 */
[----:B------:R-:W-:Y:S01]  /*63b0*/  ISETP.NE.AND P1, PT, R107, RZ, PT ;  /* 0x000000ff6b00720c */ /* 0x000fe20003f25270 */
[----:B------:R-:W-:Y:S01]  /*63c0*/  UISETP.NE.AND UP0, UPT, UR49, URZ, UPT ;  /* 0x000000ff3100728c */ /* 0x000fe2000bf05270 */
[----:B------:R-:W-:Y:S11]  /*63d0*/  LEA R2, R65, UR48, 0x3 ;  /* 0x0000003041027c11 */ /* 0x000ff6000f8e18ff */
[----:B------:R-:W-:Y:S01]  /*63e0*/  @P1 SHF.L.U32 R3, R97, 0x1f, RZ ;  /* 0x0000001f61031819 */ /* 0x000fe200000006ff */
[----:B------:R-:W-:Y:S06]  /*63f0*/  BRA.U !UP0, `(.L_x_101) ;  /* 0x0000000108247547 */ /* 0x000fec000b800000 */
[----:B------:R-:W-:Y:S01]  /*6400*/  IMAD.U32 R4, RZ, RZ, UR51 ;  /* 0x00000033ff047e24 */ /* 0x000fe2000f8e00ff */
[----:B------:R-:W-:Y:S01]  /*6410*/  MOV R0, UR37 ;  /* 0x0000002500007c02 */ /* 0x000fe20008000f00 */
[----:B------:R-:W-:Y:S03]  /*6420*/  UIADD3 UR51, UPT, UPT, UR51, 0x1, URZ ;  /* 0x0000000133337890 */ /* 0x000fe6000fffe0ff */
[----:B------:R-:W-:Y:S01]  /*6430*/  @P1 LEA R4, R4, UR48, 0x3 ;  /* 0x0000003004041c11 */ /* 0x000fe2000f8e18ff */
[----:B------:R-:W-:Y:S04]  /*6440*/  UISETP.NE.AND UP0, UPT, UR51, 0x4, UPT ;  /* 0x000000043300788c */ /* 0x000fe8000bf05270 */
[----:B------:R-:W-:Y:S01]  /*6450*/  @P1 VIADD R4, R4, 0x70 ;  /* 0x0000007004041836 */ /* 0x000fe20000000000 */
[----:B------:R-:W-:Y:S04]  /*6460*/  USEL UR51, UR51, URZ, UP0 ;  /* 0x000000ff33337287 */ /* 0x000fe80008000000 */
[----:B------:R-:W-:Y:S04]  /*6470*/  @P1 PRMT R0, R0, 0x654, R4 ;  /* 0x0000065400001816 */ /* 0x000fe80000000004 */
[----:B------:R2:W-:Y:S04]  /*6480*/  @P1 SYNCS.ARRIVE.TRANS64.RED.A1T0 RZ, [R0+URZ], RZ ;  /* 0x000000ff00ff19a7 */ /* 0x0005e800081004ff */
.L_x_101:
[----:B------:R-:W4:Y:S01]  /*6490*/  @P1 SYNCS.PHASECHK.TRANS64.TRYWAIT P0, [R2+URZ+0x50], R3 ;  /* 0x00005003020015a7 */ /* 0x000f2200080011ff */
[----:B------:R-:W-:Y:S01]  /*64a0*/  BSSY B1, `(.L_x_102) ;  /* 0x0000016000017945 */ /* 0x000fe20003800000 */
[----:B----4-:R-:W-:Y:S03]  /*64b0*/  @P1 SEL R66, RZ, 0x1, !P0 ;  /* 0x00000001ff421807 */ /* 0x010fe60004000000 */
[----:B------:R-:W-:Y:S05]  /*64c0*/  @!P1 BRA `(.L_x_103) ;  /* 0x00000000004c9947 */ /* 0x000fea0003800000 */
[----:B------:R-:W-:Y:S01]  /*64d0*/  ISETP.NE.AND P0, PT, R66, RZ, PT ;  /* 0x000000ff4200720c */ /* 0x000fe20003f05270 */
[----:B------:R-:W-:Y:S01]  /*64e0*/  BSSY B0, `(.L_x_104) ;  /* 0x000000b000007945 */ /* 0x000fe20003800000 */
[----:B------:R-:W-:Y:S11]  /*64f0*/  ISETP.NE.AND P1, PT, R67, RZ, PT ;  /* 0x000000ff4300720c */ /* 0x000ff60003f25270 */
[----:B------:R-:W-:Y:S02]  /*6500*/  @!UPT UIADD3 URZ, UPT, UPT, URZ, URZ, URZ ;  /* 0x000000fffffff290 */ /* 0x000fe4000fffe0ff */
[C---:B------:R-:W-:Y:S01]  /*6510*/  @P1 IMAD R6, R65.reuse, 0x2000, R100 ;  /* 0x0000200041061824 */ /* 0x040fe200078e0264 */
[C---:B------:R-:W-:Y:S01]  /*6520*/  @P1 LEA R4, R65.reuse, R98, 0xd ;  /* 0x0000006241041211 */ /* 0x040fe200078e68ff */
[C---:B------:R-:W-:Y:S02]  /*6530*/  @P1 IMAD R5, R65.reuse, 0x2000, R99 ;  /* 0x0000200041051824 */ /* 0x040fe400078e0263 */
[----:B------:R-:W-:Y:S01]  /*6540*/  @P1 IMAD R3, R65, 0x2000, R106 ;  /* 0x0000200041031824 */ /* 0x000fe200078e026a */
[----:B------:R-:W-:Y:S06]  /*6550*/  @P0 BRA `(.L_x_105) ;  /* 0x00000000000c0947 */ /* 0x000fec0003800000 */
[----:B--2---:R-:W-:Y:S04]  /*6560*/  SHF.L.U32 R0, R97, 0x1f, RZ ;  /* 0x0000001f61007819 */ /* 0x004fe800000006ff */
[----:B------:R-:W2:Y:S02]  /*6570*/  SYNCS.PHASECHK.TRANS64.TRYWAIT P0, [R2+URZ+0x50], R0 ;  /* 0x00005000020075a7 */ /* 0x000ea400080011ff */
[----:B--2---:R-:W-:Y:S05]  /*6580*/  @!P0 BRA `(.L_x_106) ;  /* 0x00000030007c8947 */ /* 0x004fea0003800000 */
.L_x_105:
[----:B------:R-:W-:Y:S05]  /*6590*/  BSYNC B0 ;  /* 0x0000000000007941 */ /* 0x000fea0003800000 */
.L_x_104:
[----:B------:R-:W-:Y:S02]  /*65a0*/  ISETP.NE.AND P0, PT, R67, RZ, PT ;  /* 0x000000ff4300720c */ /* 0x000fe40003f05270 */
[----:B------:R-:W-:Y:S11]  /*65b0*/  IADD3 R65, PT, PT, R65, 0x1, RZ ;  /* 0x0000000141417810 */ /* 0x000ff60007ffe0ff */
[----:B------:R4:W1:Y:S04]  /*65c0*/  @P0 LDS.128 R56, [R6] ;  /* 0x0000000006380984 */ /* 0x0008680000000c00 */
[----:B------:R4:W1:Y:S04]  /*65d0*/  @P0 LDS.128 R60, [R5+0x10] ;  /* 0x00001000053c0984 */ /* 0x0008680000000c00 */
[----:B------:R4:W1:Y:S04]  /*65e0*/  @P0 LDS.128 R68, [R4+0x20] ;  /* 0x0000200004440984 */ /* 0x0008680000000c00 */
[----:B------:R4:W1:Y:S02]  /*65f0*/  @P0 LDS.128 R76, [R3+0x30] ;  /* 0x00003000034c0984 */ /* 0x0008640000000c00 */
.L_x_103:
[----:B------:R-:W-:Y:S05]  /*6600*/  BSYNC B1 ;  /* 0x0000000000017941 */ /* 0x000fea0003800000 */
.L_x_102:
[----:B--2---:R-:W-:Y:S05]  /*6610*/  VIADD R0, R48, 0x20 ;  /* 0x0000002030007836 */ /* 0x004fea0000000000 */
[----:B------:R-:W-:Y:S04]  /*6620*/  SHF.R.U32.HI R0, RZ, 0x15, R0 ;  /* 0x00000015ff007819 */ /* 0x000fe80000011600 */
[----:B------:R-:W-:Y:S11]  /*6630*/  LOP3.LUT P0, RZ, R0, 0x3, R92, 0x48, !PT ;  /* 0x0000000300ff7812 */ /* 0x000ff6000780485c */
[----:B------:R-:W-:Y:S02]  /*6640*/  @!UPT UIADD3 URZ, UPT, UPT, URZ, URZ, URZ ;  /* 0x000000fffffff290 */ /* 0x000fe4000fffe0ff */
[----:B------:R-:W-:Y:S05]  /*6650*/  @!P0 BRA `(.L_x_107) ;  /* 0x0000000000408947 */ /* 0x000fea0003800000 */
[----:B------:R-:W2:Y:S01]  /*6660*/  LDCU.64 UR8, c[0x4][0x70] ;  /* 0x01000e00ff0877ac */ /* 0x000ea20008000a00 */
[----:B----4-:R-:W-:Y:S01]  /*6670*/  MOV R3, 0x0 ;  /* 0x0000000000037802 */ /* 0x010fe20000000f00 */
[----:B------:R-:W-:Y:S02]  /*6680*/  HFMA2 R12, -RZ, RZ, 0, 5.9604644775390625e-08 ;  /* 0x00000001ff0c7431 */ /* 0x000fe400000001ff */
[----:B-1----:R-:W-:Y:S02]  /*6690*/  IMAD.MOV.U32 R8, RZ, RZ, 0x192 ;  /* 0x00000192ff087424 */ /* 0x002fe400078e00ff */
[----:B------:R-:W-:Y:S01]  /*66a0*/  IMAD.MOV.U32 R13, RZ, RZ, RZ ;  /* 0x000000ffff0d7224 */ /* 0x000fe200078e00ff */
[----:B------:R-:W1:Y:S01]  /*66b0*/  LDCU.64 UR6, c[0x4][0x78] ;  /* 0x01000f00ff0677ac */ /* 0x000e620008000a00 */
[----:B------:R-:W4:Y:S01]  /*66c0*/  LDC.64 R2, c[0x4][R3] ;  /* 0x0100000003027b82 */ /* 0x000f220000000a00 */
[----:B------:R-:W5:Y:S01]  /*66d0*/  LDCU.64 UR4, c[0x4][0x10] ;  /* 0x01000200ff0477ac */ /* 0x000f620008000a00 */
[----:B--2---:R-:W-:Y:S01]  /*66e0*/  MOV R5, UR9 ;  /* 0x0000000900057c02 */ /* 0x004fe20008000f00 */
[----:B------:R-:W-:Y:S01]  /*66f0*/  IMAD.U32 R4, RZ, RZ, UR8 ;  /* 0x00000008ff047e24 */ /* 0x000fe2000f8e00ff */
[----:B-1----:R-:W-:Y:S01]  /*6700*/  MOV R7, UR7 ;  /* 0x0000000700077c02 */ /* 0x002fe20008000f00 */
[----:B------:R-:W-:Y:S01]  /*6710*/  IMAD.U32 R6, RZ, RZ, UR6 ;  /* 0x00000006ff067e24 */ /* 0x000fe2000f8e00ff */
[----:B-----5:R-:W-:Y:S01]  /*6720*/  MOV R11, UR5 ;  /* 0x00000005000b7c02 */ /* 0x020fe20008000f00 */
[----:B------:R-:W-:Y:S02]  /*6730*/  IMAD.U32 R10, RZ, RZ, UR4 ;  /* 0x00000004ff0a7e24 */ /* 0x000fe4000f8e00ff */
[----:B------:R-:W-:Y:S07]  /*6740*/  LEPC R20, `(.L_x_107) ;  /* 0x000000001014794e */ /* 0x000fee0000000000 */
[----:B---34-:R-:W-:Y:S05]  /*6750*/  CALL.ABS.NOINC R2 ;  /* 0x0000000002007343 */ /* 0x018fea0003c00000 */
.L_x_107:
[----:B------:R-:W-:Y:S01]  /*6760*/  ISETP.NE.AND P6, PT, R107, RZ, PT ;  /* 0x000000ff6b00720c */ /* 0x000fe20003fc5270 */
[----:B------:R-:W-:Y:S05]  /*6770*/  WARPSYNC.ALL ;  /* 0x0000000000007948 */ /* 0x000fea0003800000 */
[----:B------:R-:W-:Y:S01]  /*6780*/  R2UR UR4, R48 ;  /* 0x00000000300472ca */ /* 0x000fe200000e0000 */
[----:B------:R-:W-:Y:S01]  /*6790*/  BSSY.RECONVERGENT B0, `(.L_x_108) ;  /* 0x000008f000007945 */ /* 0x000fe20003800200 */
[----:B------:R-:W-:Y:S02]  /*67a0*/  MOV R50, UR51 ;  /* 0x0000003300327c02 */ /* 0x000fe40008000f00 */
[----:B-1--4-:R-:W-:Y:S02]  /*67b0*/  SHF.L.U32 R3, R56, 0x10, RZ ;  /* 0x0000001038037819 */ /* 0x012fe400000006ff */
[----:B------:R-:W-:Y:S02]  /*67c0*/  MOV R72, UR37 ;  /* 0x0000002500487c02 */ /* 0x000fe40008000f00 */
[----:B------:R-:W-:Y:S02]  /*67d0*/  @P6 LEA R50, R50, UR48, 0x3 ;  /* 0x0000003032326c11 */ /* 0x000fe4000f8e18ff */
[C---:B------:R-:W-:Y:S02]  /*67e0*/  LOP3.LUT R51, R57.reuse, 0xffff0000, RZ, 0xc0, !PT ;  /* 0xffff000039337812 */ /* 0x040fe400078ec0ff */
[----:B------:R-:W-:Y:S01]  /*67f0*/  @P6 IADD3 R50, PT, PT, R50, 0x70, RZ ;  /* 0x0000007032326810 */ /* 0x000fe20007ffe0ff */
[----:B------:R-:W1:Y:S01]  /*6800*/  LDTM.x32 R4, tmem[UR4+0x20] ;  /* 0x00002004000479ee */ /* 0x000e6200082c0000 */
[----:B------:R-:W-:Y:S02]  /*6810*/  ISETP.NE.AND P0, PT, R102, RZ, PT ;  /* 0x000000ff6600720c */ /* 0x000fe40003f05270 */
[----:B------:R-:W-:Y:S02]  /*6820*/  @P6 PRMT R72, R72, 0x654, R50 ;  /* 0x0000065448486816 */ /* 0x000fe40000000032 */
[----:B------:R-:W-:Y:S01]  /*6830*/  SHF.L.U32 R50, R57, 0x10, RZ ;  /* 0x0000001039327819 */ /* 0x000fe200000006ff */
[C---:B-1----:R-:W-:Y:S01]  /*6840*/  FMUL R0, R47.reuse, R4 ;  /* 0x000000042f007220 */ /* 0x042fe20000400000 */
[----:B------:R-:W-:Y:S01]  /*6850*/  LOP3.LUT R4, R56, 0xffff0000, RZ, 0xc0, !PT ;  /* 0xffff000038047812 */ /* 0x000fe200078ec0ff */
[C---:B------:R-:W-:Y:S01]  /*6860*/  FMUL R2, R47.reuse, R5 ;  /* 0x000000052f027220 */ /* 0x040fe20000400000 */
[----:B------:R-:W-:Y:S01]  /*6870*/  FMUL R7, R47, R7 ;  /* 0x000000072f077220 */ /* 0x000fe20000400000 */
[----:B------:R-:W-:Y:S01]  /*6880*/  FFMA R0, R49, R3, R0 ;  /* 0x0000000331007223 */ /* 0x000fe20000000000 */
[----:B------:R-:W-:Y:S01]  /*6890*/  FMUL R3, R47, R6 ;  /* 0x000000062f037220 */ /* 0x000fe20000400000 */
[----:B------:R-:W-:Y:S01]  /*68a0*/  FFMA R2, R49, R4, R2 ;  /* 0x0000000431027223 */ /* 0x000fe20000000002 */
[C---:B------:R-:W-:Y:S01]  /*68b0*/  FMUL R4, R47.reuse, R8 ;  /* 0x000000082f047220 */ /* 0x040fe20000400000 */
[C---:B------:R-:W-:Y:S01]  /*68c0*/  FMUL R8, R47.reuse, R12 ;  /* 0x0000000c2f087220 */ /* 0x040fe20000400000 */
[C---:B------:R-:W-:Y:S01]  /*68d0*/  FMUL R12, R47.reuse, R16 ;  /* 0x000000102f0c7220 */ /* 0x040fe20000400000 */
[C---:B------:R-:W-:Y:S01]  /*68e0*/  FMUL R16, R47.reuse, R20 ;  /* 0x000000142f107220 */ /* 0x040fe20000400000 */
[----:B------:R-:W-:Y:S01]  /*68f0*/  F2FP.BF16.F32.PACK_AB R52, R2, R0 ;  /* 0x000000000234723e */ /* 0x000fe200000010ff */
[C---:B------:R-:W-:Y:S01]  /*6900*/  FMUL R20, R47.reuse, R24 ;  /* 0x000000182f147220 */ /* 0x040fe20000400000 */
[C---:B------:R-:W-:Y:S01]  /*6910*/  LOP3.LUT R0, R58.reuse, 0xffff0000, RZ, 0xc0, !PT ;  /* 0xffff00003a007812 */ /* 0x040fe200078ec0ff */
[----:B------:R-:W-:Y:S01]  /*6920*/  FMUL R24, R47, R28 ;  /* 0x0000001c2f187220 */ /* 0x000fe20000400000 */
[----:B------:R-:W-:Y:S01]  /*6930*/  SHF.L.U32 R2, R59, 0x10, RZ ;  /* 0x000000103b027819 */ /* 0x000fe200000006ff */
[C---:B------:R-:W-:Y:S01]  /*6940*/  FMUL R28, R47.reuse, R32 ;  /* 0x000000202f1c7220 */ /* 0x040fe20000400000 */
[----:B------:R-:W-:Y:S01]  /*6950*/  SHF.L.U32 R32, R58, 0x10, RZ ;  /* 0x000000103a207819 */ /* 0x000fe200000006ff */
[----:B------:R-:W-:Y:S01]  /*6960*/  FMUL R5, R47, R9 ;  /* 0x000000092f057220 */ /* 0x000fe20000400000 */
[C---:B------:R-:W-:Y:S01]  /*6970*/  FFMA R3, R49.reuse, R50, R3 ;  /* 0x0000003231037223 */ /* 0x040fe20000000003 */
[----:B------:R-:W-:Y:S01]  /*6980*/  FFMA R7, R49, R51, R7 ;  /* 0x0000003331077223 */ /* 0x000fe20000000007 */
[----:B------:R-:W-:Y:S01]  /*6990*/  FMUL R6, R47, R10 ;  /* 0x0000000a2f067220 */ /* 0x000fe20000400000 */
[----:B------:R-:W-:Y:S01]  /*69a0*/  FFMA R4, R49, R32, R4 ;  /* 0x0000002031047223 */ /* 0x000fe20000000004 */
[----:B------:R-:W-:Y:S01]  /*69b0*/  LOP3.LUT R32, R59, 0xffff0000, RZ, 0xc0, !PT ;  /* 0xffff00003b207812 */ /* 0x000fe200078ec0ff */
[----:B------:R-:W-:Y:S01]  /*69c0*/  FFMA R5, R49, R0, R5 ;  /* 0x0000000031057223 */ /* 0x000fe20000000005 */
[C---:B------:R-:W-:Y:S01]  /*69d0*/  SHF.L.U32 R0, R60.reuse, 0x10, RZ ;  /* 0x000000103c007819 */ /* 0x040fe200000006ff */
[----:B------:R-:W-:Y:S01]  /*69e0*/  FMUL R11, R47, R11 ;  /* 0x0000000b2f0b7220 */ /* 0x000fe20000400000 */
[----:B------:R-:W-:Y:S01]  /*69f0*/  F2FP.BF16.F32.PACK_AB R53, R7, R3 ;  /* 0x000000030735723e */ /* 0x000fe200000010ff */
[C---:B------:R-:W-:Y:S01]  /*6a00*/  FFMA R6, R49.reuse, R2, R6 ;  /* 0x0000000231067223 */ /* 0x040fe20000000006 */
[----:B------:R-:W-:Y:S01]  /*6a10*/  LOP3.LUT R2, R60, 0xffff0000, RZ, 0xc0, !PT ;  /* 0xffff00003c027812 */ /* 0x000fe200078ec0ff */
[----:B------:R-:W-:Y:S01]  /*6a20*/  FFMA R11, R49, R32, R11 ;  /* 0x00000020310b7223 */ /* 0x000fe2000000000b */
[----:B------:R-:W-:Y:S01]  /*6a30*/  SHF.L.U32 R3, R61, 0x10, RZ ;  /* 0x000000103d037819 */ /* 0x000fe200000006ff */
[----:B------:R-:W-:Y:S01]  /*6a40*/  FFMA R8, R49, R0, R8 ;  /* 0x0000000031087223 */ /* 0x000fe20000000008 */
[----:B------:R-:W-:Y:S01]  /*6a50*/  LOP3.LUT R0, R61, 0xffff0000, RZ, 0xc0, !PT ;  /* 0xffff00003d007812 */ /* 0x000fe200078ec0ff */
[----:B------:R-:W-:Y:S01]  /*6a60*/  FMUL R9, R47, R13 ;  /* 0x0000000d2f097220 */ /* 0x000fe20000400000 */
[----:B------:R-:W-:Y:S01]  /*6a70*/  F2FP.BF16.F32.PACK_AB R54, R5, R4 ;  /* 0x000000040536723e */ /* 0x000fe200000010ff */
[----:B------:R-:W-:Y:S01]  /*6a80*/  FMUL R10, R47, R14 ;  /* 0x0000000e2f0a7220 */ /* 0x000fe20000400000 */
[----:B------:R-:W-:Y:S01]  /*6a90*/  F2FP.BF16.F32.PACK_AB R55, R11, R6 ;  /* 0x000000060b37723e */ /* 0x000fe200000010ff */
[----:B------:R-:W-:Y:S01]  /*6aa0*/  FMUL R15, R47, R15 ;  /* 0x0000000f2f0f7220 */ /* 0x000fe20000400000 */
[----:B------:R-:W-:Y:S01]  /*6ab0*/  SHF.L.U32 R4, R77, 0x10, RZ ;  /* 0x000000104d047819 */ /* 0x000fe200000006ff */
[C---:B------:R-:W-:Y:S01]  /*6ac0*/  FFMA R9, R49.reuse, R2, R9 ;  /* 0x0000000231097223 */ /* 0x040fe20000000009 */
[C---:B------:R-:W-:Y:S01]  /*6ad0*/  SHF.L.U32 R2, R62.reuse, 0x10, RZ ;  /* 0x000000103e027819 */ /* 0x040fe200000006ff */
[C---:B------:R-:W-:Y:S01]  /*6ae0*/  FFMA R10, R49.reuse, R3, R10 ;  /* 0x00000003310a7223 */ /* 0x040fe2000000000a */
[----:B------:R-:W-:Y:S01]  /*6af0*/  LOP3.LUT R3, R62, 0xffff0000, RZ, 0xc0, !PT ;  /* 0xffff00003e037812 */ /* 0x000fe200078ec0ff */
[----:B------:R-:W-:Y:S01]  /*6b00*/  FFMA R15, R49, R0, R15 ;  /* 0x00000000310f7223 */ /* 0x000fe2000000000f */
[----:B------:R-:W-:Y:S01]  /*6b10*/  SHF.L.U32 R0, R63, 0x10, RZ ;  /* 0x000000103f007819 */ /* 0x000fe200000006ff */
[----:B------:R-:W-:Y:S01]  /*6b20*/  FMUL R13, R47, R17 ;  /* 0x000000112f0d7220 */ /* 0x000fe20000400000 */
[----:B------:R-:W-:Y:S01]  /*6b30*/  F2FP.BF16.F32.PACK_AB R8, R9, R8 ;  /* 0x000000080908723e */ /* 0x000fe200000010ff */
[----:B------:R-:W-:Y:S01]  /*6b40*/  FMUL R14, R47, R18 ;  /* 0x000000122f0e7220 */ /* 0x000fe20000400000 */
[----:B------:R-:W-:Y:S01]  /*6b50*/  F2FP.BF16.F32.PACK_AB R9, R15, R10 ;  /* 0x0000000a0f09723e */ /* 0x000fe200000010ff */
[----:B------:R-:W-:Y:S01]  /*6b60*/  FFMA R12, R49, R2, R12 ;  /* 0x00000002310c7223 */ /* 0x000fe2000000000c */
[----:B------:R-:W-:Y:S01]  /*6b70*/  LOP3.LUT R2, R63, 0xffff0000, RZ, 0xc0, !PT ;  /* 0xffff00003f027812 */ /* 0x000fe200078ec0ff */
[----:B------:R-:W-:Y:S01]  /*6b80*/  FFMA R13, R49, R3, R13 ;  /* 0x00000003310d7223 */ /* 0x000fe2000000000d */
[----:B------:R-:W-:Y:S01]  /*6b90*/  SHF.L.U32 R3, R69, 0x10, RZ ;  /* 0x0000001045037819 */ /* 0x000fe200000006ff */
[----:B------:R-:W-:Y:S01]  /*6ba0*/  FFMA R14, R49, R0, R14 ;  /* 0x00000000310e7223 */ /* 0x000fe2000000000e */
[C---:B------:R-:W-:Y:S01]  /*6bb0*/  SHF.L.U32 R0, R68.reuse, 0x10, RZ ;  /* 0x0000001044007819 */ /* 0x040fe200000006ff */
[----:B------:R-:W-:Y:S01]  /*6bc0*/  FMUL R19, R47, R19 ;  /* 0x000000132f137220 */ /* 0x000fe20000400000 */
[----:B------:R-:W-:Y:S01]  /*6bd0*/  F2FP.BF16.F32.PACK_AB R10, R13, R12 ;  /* 0x0000000c0d0a723e */ /* 0x000fe200000010ff */
[----:B------:R-:W-:Y:S01]  /*6be0*/  FMUL R17, R47, R21 ;  /* 0x000000152f117220 */ /* 0x000fe20000400000 */
[----:B------:R-:W-:Y:S01]  /*6bf0*/  LOP3.LUT R5, R79, 0xffff0000, RZ, 0xc0, !PT ;  /* 0xffff00004f057812 */ /* 0x000fe200078ec0ff */
[C---:B------:R-:W-:Y:S01]  /*6c00*/  FFMA R19, R49.reuse, R2, R19 ;  /* 0x0000000231137223 */ /* 0x040fe20000000013 */
[----:B------:R-:W-:Y:S01]  /*6c10*/  LOP3.LUT R2, R68, 0xffff0000, RZ, 0xc0, !PT ;  /* 0xffff000044027812 */ /* 0x000fe200078ec0ff */
[----:B------:R1:W-:Y:S01]  /*6c20*/  STS.128 [R100+0x2000], R52 ;  /* 0x0020003464007388 */ /* 0x0003e20000000c00 */
[----:B------:R-:W-:Y:S01]  /*6c30*/  FFMA R16, R49, R0, R16 ;  /* 0x0000000031107223 */ /* 0x000fe20000000010 */
[----:B------:R-:W-:Y:S01]  /*6c40*/  LOP3.LUT R0, R69, 0xffff0000, RZ, 0xc0, !PT ;  /* 0xffff000045007812 */ /* 0x000fe200078ec0ff */
[----:B------:R-:W-:Y:S01]  /*6c50*/  FMUL R18, R47, R22 ;  /* 0x000000162f127220 */ /* 0x000fe20000400000 */
[----:B------:R-:W-:Y:S01]  /*6c60*/  F2FP.BF16.F32.PACK_AB R11, R19, R14 ;  /* 0x0000000e130b723e */ /* 0x000fe200000010ff */
[----:B------:R-:W-:Y:S01]  /*6c70*/  FMUL R23, R47, R23 ;  /* 0x000000172f177220 */ /* 0x000fe20000400000 */
[C---:B------:R-:W-:Y:S01]  /*6c80*/  FFMA R17, R49.reuse, R2, R17 ;  /* 0x0000000231117223 */ /* 0x040fe20000000011 */
[C---:B------:R-:W-:Y:S01]  /*6c90*/  SHF.L.U32 R2, R70.reuse, 0x10, RZ ;  /* 0x0000001046027819 */ /* 0x040fe200000006ff */
[----:B------:R-:W-:Y:S01]  /*6ca0*/  FFMA R18, R49, R3, R18 ;  /* 0x0000000331127223 */ /* 0x000fe20000000012 */
[----:B------:R-:W-:Y:S01]  /*6cb0*/  SHF.L.U32 R3, R71, 0x10, RZ ;  /* 0x0000001047037819 */ /* 0x000fe200000006ff */
[----:B------:R1:W-:Y:S01]  /*6cc0*/  STS.128 [R99+0x2010], R8 ;  /* 0x0020100863007388 */ /* 0x0003e20000000c00 */
[----:B------:R-:W-:Y:S01]  /*6cd0*/  F2FP.BF16.F32.PACK_AB R16, R17, R16 ;  /* 0x000000101110723e */ /* 0x000fe200000010ff */
[----:B------:R-:W-:Y:S01]  /*6ce0*/  FFMA R23, R49, R0, R23 ;  /* 0x0000000031177223 */ /* 0x000fe20000000017 */
[----:B------:R-:W-:Y:S01]  /*6cf0*/  LOP3.LUT R0, R70, 0xffff0000, RZ, 0xc0, !PT ;  /* 0xffff000046007812 */ /* 0x000fe200078ec0ff */
[C---:B------:R-:W-:Y:S01]  /*6d00*/  FMUL R21, R47.reuse, R25 ;  /* 0x000000192f157220 */ /* 0x040fe20000400000 */
[----:B------:R-:W-:Y:S01]  /*6d10*/  FMUL R22, R47, R26 ;  /* 0x0000001a2f167220 */ /* 0x000fe20000400000 */
[C---:B------:R-:W-:Y:S01]  /*6d20*/  FFMA R20, R49.reuse, R2, R20 ;  /* 0x0000000231147223 */ /* 0x040fe20000000014 */
[C---:B------:R-:W-:Y:S01]  /*6d30*/  SHF.L.U32 R2, R76.reuse, 0x10, RZ ;  /* 0x000000104c027819 */ /* 0x040fe200000006ff */
[----:B------:R-:W-:Y:S01]  /*6d40*/  FFMA R21, R49, R0, R21 ;  /* 0x0000000031157223 */ /* 0x000fe20000000015 */
[----:B------:R-:W-:Y:S01]  /*6d50*/  LOP3.LUT R0, R71, 0xffff0000, RZ, 0xc0, !PT ;  /* 0xffff000047007812 */ /* 0x000fe200078ec0ff */
[----:B------:R-:W-:Y:S01]  /*6d60*/  FFMA R22, R49, R3, R22 ;  /* 0x0000000331167223 */ /* 0x000fe20000000016 */
[C---:B------:R-:W-:Y:S01]  /*6d70*/  FMUL R27, R47.reuse, R27 ;  /* 0x0000001b2f1b7220 */ /* 0x040fe20000400000 */
[----:B------:R-:W-:Y:S01]  /*6d80*/  LOP3.LUT R3, R76, 0xffff0000, RZ, 0xc0, !PT ;  /* 0xffff00004c037812 */ /* 0x000fe200078ec0ff */
[C---:B------:R-:W-:Y:S01]  /*6d90*/  FMUL R25, R47.reuse, R29 ;  /* 0x0000001d2f197220 */ /* 0x040fe20000400000 */
[----:B------:R-:W-:Y:S01]  /*6da0*/  FMUL R26, R47, R30 ;  /* 0x0000001e2f1a7220 */ /* 0x000fe20000400000 */
[C---:B------:R-:W-:Y:S01]  /*6db0*/  FFMA R27, R49.reuse, R0, R27 ;  /* 0x00000000311b7223 */ /* 0x040fe2000000001b */
[----:B------:R-:W-:Y:S01]  /*6dc0*/  FFMA R24, R49, R2, R24 ;  /* 0x0000000231187223 */ /* 0x000fe20000000018 */
[----:B------:R-:W-:Y:S01]  /*6dd0*/  LOP3.LUT R0, R77, 0xffff0000, RZ, 0xc0, !PT ;  /* 0xffff00004d007812 */ /* 0x000fe200078ec0ff */
[----:B------:R-:W-:Y:S01]  /*6de0*/  FFMA R25, R49, R3, R25 ;  /* 0x0000000331197223 */ /* 0x000fe20000000019 */
[----:B------:R-:W-:Y:S01]  /*6df0*/  FMUL R31, R47, R31 ;  /* 0x0000001f2f1f7220 */ /* 0x000fe20000400000 */
[C---:B------:R-:W-:Y:S01]  /*6e00*/  SHF.L.U32 R2, R78.reuse, 0x10, RZ ;  /* 0x000000104e027819 */ /* 0x040fe200000006ff */
[----:B------:R-:W-:Y:S01]  /*6e10*/  FFMA R26, R49, R4, R26 ;  /* 0x00000004311a7223 */ /* 0x000fe2000000001a */
[----:B------:R-:W-:Y:S01]  /*6e20*/  LOP3.LUT R3, R78, 0xffff0000, RZ, 0xc0, !PT ;  /* 0xffff00004e037812 */ /* 0x000fe200078ec0ff */
[----:B------:R-:W-:Y:S01]  /*6e30*/  FMUL R29, R47, R33 ;  /* 0x000000212f1d7220 */ /* 0x000fe20000400000 */
[----:B------:R-:W-:Y:S01]  /*6e40*/  SHF.L.U32 R4, R79, 0x10, RZ ;  /* 0x000000104f047819 */ /* 0x000fe200000006ff */
[----:B------:R-:W-:Y:S01]  /*6e50*/  FMUL R30, R47, R34 ;  /* 0x000000222f1e7220 */ /* 0x000fe20000400000 */
[----:B------:R-:W-:Y:S01]  /*6e60*/  F2FP.BF16.F32.PACK_AB R17, R23, R18 ;  /* 0x000000121711723e */ /* 0x000fe200000010ff */
[----:B------:R-:W-:Y:S01]  /*6e70*/  FFMA R31, R49, R0, R31 ;  /* 0x00000000311f7223 */ /* 0x000fe2000000001f */
[----:B------:R-:W-:Y:S01]  /*6e80*/  FMUL R35, R47, R35 ;  /* 0x000000232f237220 */ /* 0x000fe20000400000 */
[----:B------:R-:W-:Y:S01]  /*6e90*/  F2FP.BF16.F32.PACK_AB R18, R21, R20 ;  /* 0x000000141512723e */ /* 0x000fe200000010ff */
[----:B------:R-:W-:Y:S01]  /*6ea0*/  FFMA R28, R49, R2, R28 ;  /* 0x00000002311c7223 */ /* 0x000fe2000000001c */
[----:B------:R-:W-:Y:S01]  /*6eb0*/  F2FP.BF16.F32.PACK_AB R19, R27, R22 ;  /* 0x000000161b13723e */ /* 0x000fe200000010ff */
[C---:B------:R-:W-:Y:S01]  /*6ec0*/  FFMA R29, R49.reuse, R3, R29 ;  /* 0x00000003311d7223 */ /* 0x040fe2000000001d */
[C---:B------:R-:W-:Y:S01]  /*6ed0*/  FFMA R30, R49.reuse, R4, R30 ;  /* 0x00000004311e7223 */ /* 0x040fe2000000001e */
[----:B------:R-:W-:Y:S01]  /*6ee0*/  FFMA R35, R49, R5, R35 ;  /* 0x0000000531237223 */ /* 0x000fe20000000023 */
[----:B------:R-:W-:Y:S01]  /*6ef0*/  F2FP.BF16.F32.PACK_AB R24, R25, R24 ;  /* 0x000000181918723e */ /* 0x000fe200000010ff */
[----:B------:R1:W-:Y:S01]  /*6f00*/  STS.128 [R98+0x2020], R16 ;  /* 0x0020201062007388 */ /* 0x0003e20000000c00 */
[----:B------:R-:W-:Y:S02]  /*6f10*/  F2FP.BF16.F32.PACK_AB R25, R31, R26 ;  /* 0x0000001a1f19723e */ /* 0x000fe400000010ff */
[----:B------:R-:W-:Y:S02]  /*6f20*/  F2FP.BF16.F32.PACK_AB R26, R29, R28 ;  /* 0x0000001c1d1a723e */ /* 0x000fe400000010ff */
[----:B------:R-:W-:Y:S02]  /*6f30*/  F2FP.BF16.F32.PACK_AB R27, R35, R30 ;  /* 0x0000001e231b723e */ /* 0x000fe400000010ff */
[----:B------:R-:W-:Y:S02]  /*6f40*/  LEA R0, R65, UR48, 0x3 ;  /* 0x0000003041007c11 */ /* 0x000fe4000f8e18ff */
[----:B------:R-:W-:Y:S01]  /*6f50*/  @P6 SHF.L.U32 R2, R97, 0x1f, RZ ;  /* 0x0000001f61026819 */ /* 0x000fe200000006ff */
        /* <DEDUP_REMOVED lines=9> */
[----:B------:R-:W-:Y:S02]  /*6ff0*/  UIADD3 UR8, UP0, UPT, UR52, 0x680, URZ ;  /* 0x0000068034087890 */ /* 0x000fe4000ff1e0ff */
[----:B------:R-:W-:Y:S02]  /*7000*/  UIADD3 UR5, UPT, UPT, UR41, 0x20, URZ ;  /* 0x0000002029057890 */ /* 0x000fe4000fffe0ff */
[----:B------:R-:W-:Y:S02]  /*7010*/  UIADD3 UR4, UPT, UPT, UR48, 0x2200, URZ ;  /* 0x0000220030047890 */ /* 0x000fe4000fffe0ff */
[----:B------:R-:W-:Y:S01]  /*7020*/  UIADD3.X UR9, UPT, UPT, URZ, UR53, URZ, UP0, !UPT ;  /* 0x00000035ff097290 */ /* 0x000fe200087fe4ff */
[----:B------:R-:W-:Y:S01]  /*7030*/  UMOV UR6, UR42 ;  /* 0x0000002a00067c82 */ /* 0x000fe20008000000 */
[----:B------:R-:W-:Y:S07]  /*7040*/  UMOV UR7, UR36 ;  /* 0x0000002400077c82 */ /* 0x000fee0008000000 */
[----:B------:R2:W-:Y:S01]  /*7050*/  UTMASTG.3D [UR4], [UR8] ;  /* 0x00000004080073b5 */ /* 0x0005e20008010000 */
[----:B------:R0:W-:Y:S01]  /*7060*/  UTMACMDFLUSH ;  /* 0x00000000000079b7 */ /* 0x0001e20000000000 */
[----:B--2---:R-:W-:Y:S04]  /*7070*/  DEPBAR.LE SB0, 0x1 ;  /* 0x000080400000791a */ /* 0x004fe80000000000 */
.L_x_109:
[----:B------:R-:W-:Y:S05]  /*7080*/  BSYNC.RECONVERGENT B0 ;  /* 0x0000000000007941 */ /* 0x000fea0003800200 */
.L_x_108:
[----:B------:R-:W-:Y:S01]  /*7090*/  BAR.SYNC.DEFER_BLOCKING 0x1, 0x80 ;  /* 0x0042000000007b1d */ /* 0x000fe20000010000 */
[----:B------:R-:W-:Y:S04]  /*70a0*/  UIADD3 UR40, UPT, UPT, UR51, 0x1, URZ ;  /* 0x0000000133287890 */ /* 0x000fe8000fffe0ff */
[----:B------:R-:W-:Y:S04]  /*70b0*/  UISETP.NE.AND UP0, UPT, UR40, 0x4, UPT ;  /* 0x000000042800788c */ /* 0x000fe8000bf05270 */
[----:B------:R-:W-:Y:S01]  /*70c0*/  USEL UR40, UR40, URZ, UP0 ;  /* 0x000000ff28287287 */ /* 0x000fe20008000000 */
[----:B------:R2:W-:Y:S01]  /*70d0*/  @P6 SYNCS.ARRIVE.TRANS64.RED.A1T0 RZ, [R72+URZ], RZ ;  /* 0x000000ff48ff69a7 */ /* 0x0005e200081004ff */
[----:B------:R-:W-:Y:S01]  /*70e0*/  BSSY B1, `(.L_x_110) ;  /* 0x0000017000017945 */ /* 0x000fe20003800000 */
[----:B------:R-:W4:Y:S02]  /*70f0*/  @P6 SYNCS.PHASECHK.TRANS64.TRYWAIT P0, [R0+URZ+0x50], R2 ;  /* 0x00005002000065a7 */ /* 0x000f2400080011ff */
[----:B----4-:R-:W-:Y:S01]  /*7100*/  @P6 SEL R66, RZ, 0x1, !P0 ;  /* 0x00000001ff426807 */ /* 0x010fe20004000000 */
[----:B--2---:R-:W-:Y:S06]  /*7110*/  @!P6 BRA `(.L_x_111) ;  /* 0x00000000004ce947 */ /* 0x004fec0003800000 */
        /* <DEDUP_REMOVED lines=9> */
[----:B------:R-:W-:Y:S04]  /*71b0*/  SHF.L.U32 R6, R97, 0x1f, RZ ;  /* 0x0000001f61067819 */ /* 0x000fe800000006ff */
[----:B------:R-:W2:Y:S02]  /*71c0*/  SYNCS.PHASECHK.TRANS64.TRYWAIT P0, [R0+URZ+0x50], R6 ;  /* 0x00005006000075a7 */ /* 0x000ea400080011ff */
[----:B--2---:R-:W-:Y:S05]  /*71d0*/  @!P0 BRA `(.L_x_114) ;  /* 0x00000024007c8947 */ /* 0x004fea0003800000 */
.L_x_113:
[----:B------:R-:W-:Y:S05]  /*71e0*/  BSYNC B0 ;  /* 0x0000000000007941 */ /* 0x000fea0003800000 */
.L_x_112:
[----:B------:R-:W-:Y:S02]  /*71f0*/  ISETP.NE.AND P0, PT, R67, RZ, PT ;  /* 0x000000ff4300720c */ /* 0x000fe40003f05270 */
[----:B------:R-:W-:Y:S11]  /*7200*/  IADD3 R65, PT, PT, R65, 0x1, RZ ;  /* 0x0000000141417810 */ /* 0x000ff60007ffe0ff */
[----:B------:R4:W1:Y:S04]  /*7210*/  @P0 LDS.128 R56, [R5] ;  /* 0x0000000005380984 */ /* 0x0008680000000c00 */
[----:B------:R4:W1:Y:S04]  /*7220*/  @P0 LDS.128 R60, [R4+0x10] ;  /* 0x00001000043c0984 */ /* 0x0008680000000c00 */
[----:B------:R4:W1:Y:S04]  /*7230*/  @P0 LDS.128 R68, [R3+0x20] ;  /* 0x0000200003440984 */ /* 0x0008680000000c00 */
[----:B------:R4:W1:Y:S02]  /*7240*/  @P0 LDS.128 R76, [R2+0x30] ;  /* 0x00003000024c0984 */ /* 0x0008640000000c00 */
.L_x_111:
[----:B------:R-:W-:Y:S05]  /*7250*/  BSYNC B1 ;  /* 0x0000000000017941 */ /* 0x000fea0003800000 */
.L_x_110:
        /* <DEDUP_REMOVED lines=21> */
.L_x_115:
        /* <DEDUP_REMOVED lines=146> */
.L_x_117:
[----:B------:R-:W-:Y:S05]  /*7cd0*/  BSYNC.RECONVERGENT B0 ;  /* 0x0000000000007941 */ /* 0x000fea0003800200 */
.L_x_116:
        /* <DEDUP_REMOVED lines=21> */
.L_x_121:
[----:B------:R-:W-:Y:S05]  /*7e30*/  BSYNC B0 ;  /* 0x0000000000007941 */ /* 0x000fea0003800000 */
.L_x_120:
[----:B------:R-:W-:Y:S11]  /*7e40*/  ISETP.NE.AND P0, PT, R67, RZ, PT ;  /* 0x000000ff4300720c */ /* 0x000ff60003f05270 */
[----:B------:R-:W-:Y:S02]  /*7e50*/  @!UPT UIADD3 URZ, UPT, UPT, URZ, URZ, URZ ;  /* 0x000000fffffff290 */ /* 0x000fe4000fffe0ff */
[----:B------:R4:W1:Y:S04]  /*7e60*/  @P0 LDS.128 R56, [R4] ;  /* 0x0000000004380984 */ /* 0x0008680000000c00 */
[----:B------:R4:W1:Y:S04]  /*7e70*/  @P0 LDS.128 R60, [R3+0x10] ;  /* 0x00001000033c0984 */ /* 0x0008680000000c00 */
[----:B------:R4:W1:Y:S04]  /*7e80*/  @P0 LDS.128 R68, [R2+0x20] ;  /* 0x0000200002440984 */ /* 0x0008680000000c00 */
[----:B------:R4:W1:Y:S02]  /*7e90*/  @P0 LDS.128 R76, [R65+0x30] ;  /* 0x00003000414c0984 */ /* 0x0008640000000c00 */
.L_x_119:
[----:B------:R-:W-:Y:S05]  /*7ea0*/  BSYNC B1 ;  /* 0x0000000000017941 */ /* 0x000fea0003800000 */
.L_x_118:
        /* <DEDUP_REMOVED lines=21> */
.L_x_123:
[----:B------:R-:W-:Y:S01]  /*8000*/  ISETP.NE.AND P0, PT, R102, RZ, PT ;  /* 0x000000ff6600720c */ /* 0x000fe20003f05270 */
[----:B------:R-:W-:Y:S05]  /*8010*/  WARPSYNC.ALL ;  /* 0x0000000000007948 */ /* 0x000fea0003800000 */
[----:B------:R-:W-:Y:S01]  /*8020*/  R2UR UR4, R48 ;  /* 0x00000000300472ca */ /* 0x000fe200000e0000 */
[----:B------:R-:W-:Y:S01]  /*8030*/  BSSY.RECONVERGENT B0, `(.L_x_124) ;  /* 0x000008c000007945 */ /* 0x000fe20003800200 */
[----:B------:R-:W-:Y:S02]  /*8040*/  R2UR UR5, R64 ;  /* 0x00000000400572ca */ /* 0x000fe400000e0000 */
[C---:B-1----:R-:W-:Y:S02]  /*8050*/  SHF.L.U32 R0, R56.reuse, 0x10, RZ ;  /* 0x0000001038007819 */ /* 0x042fe400000006ff */
[----:B----4-:R-:W-:Y:S02]  /*8060*/  LOP3.LUT R2, R56, 0xffff0000, RZ, 0xc0, !PT ;  /* 0xffff000038027812 */ /* 0x010fe400078ec0ff */
[C---:B------:R-:W-:Y:S02]  /*8070*/  SHF.L.U32 R3, R57.reuse, 0x10, RZ ;  /* 0x0000001039037819 */ /* 0x040fe400000006ff */
[----:B------:R-:W-:Y:S02]  /*8080*/  LOP3.LUT R48, R57, 0xffff0000, RZ, 0xc0, !PT ;  /* 0xffff000039307812 */ /* 0x000fe400078ec0ff */
[C---:B------:R-:W-:Y:S01]  /*8090*/  SHF.L.U32 R50, R58.reuse, 0x10, RZ ;  /* 0x000000103a327819 */ /* 0x040fe200000006ff */
[----:B------:R-:W1:Y:S01]  /*80a0*/  LDTM.x32 R4, tmem[UR4+0x60] ;  /* 0x00006004000479ee */ /* 0x000e6200082c0000 */
[----:B------:R-:W-:Y:S01]  /*80b0*/  LOP3.LUT R51, R58, 0xffff0000, RZ, 0xc0, !PT ;  /* 0xffff00003a337812 */ /* 0x000fe200078ec0ff */
[----:B------:R-:W-:Y:S01]  /*80c0*/  NOP ;  /* 0x0000000000007918 */ /* 0x000fe20000000000 */
[C---:B------:R-:W-:Y:S01]  /*80d0*/  SHF.L.U32 R52, R59.reuse, 0x10, RZ ;  /* 0x000000103b347819 */ /* 0x040fe200000006ff */
[----:B------:R-:W-:Y:S01]  /*80e0*/  UIADD3 UR5, UPT, UPT, UR5, 0xe0, URZ ;  /* 0x000000e005057890 */ /* 0x000fe2000fffe0ff */
[----:B------:R-:W-:Y:S02]  /*80f0*/  LOP3.LUT R53, R59, 0xffff0000, RZ, 0xc0, !PT ;  /* 0xffff00003b357812 */ /* 0x000fe400078ec0ff */
[C---:B------:R-:W-:Y:S01]  /*8100*/  SHF.L.U32 R54, R60.reuse, 0x10, RZ ;  /* 0x000000103c367819 */ /* 0x040fe200000006ff */
[----:B------:R-:W-:Y:S01]  /*8110*/  UPRMT UR5, UR37, 0x654, UR5 ;  /* 0x0000065425057896 */ /* 0x000fe20008000005 */
[----:B------:R-:W-:Y:S02]  /*8120*/  LOP3.LUT R55, R60, 0xffff0000, RZ, 0xc0, !PT ;  /* 0xffff00003c377812 */ /* 0x000fe400078ec0ff */
[C---:B------:R-:W-:Y:S02]  /*8130*/  SHF.L.U32 R56, R61.reuse, 0x10, RZ ;  /* 0x000000103d387819 */ /* 0x040fe400000006ff */
[----:B------:R-:W-:Y:S02]  /*8140*/  LOP3.LUT R57, R61, 0xffff0000, RZ, 0xc0, !PT ;  /* 0xffff00003d397812 */ /* 0x000fe400078ec0ff */
[C---:B------:R-:W-:Y:S02]  /*8150*/  SHF.L.U32 R58, R62.reuse, 0x10, RZ ;  /* 0x000000103e3a7819 */ /* 0x040fe400000006ff */
[----:B------:R-:W-:Y:S01]  /*8160*/  LOP3.LUT R59, R62, 0xffff0000, RZ, 0xc0, !PT ;  /* 0xffff00003e3b7812 */ /* 0x000fe200078ec0ff */
[----:B-1----:R-:W-:Y:S01]  /*8170*/  SYNCS.ARRIVE.TRANS64.RED.A1T0 RZ, [UR5], RZ ;  /* 0x000000ffffff79a7 */ /* 0x002fe20008100405 */
[C---:B------:R-:W-:Y:S02]  /*8180*/  SHF.L.U32 R60, R63.reuse, 0x10, RZ ;  /* 0x000000103f3c7819 */ /* 0x040fe400000006ff */
[----:B------:R-:W-:Y:S02]  /*8190*/  LOP3.LUT R61, R63, 0xffff0000, RZ, 0xc0, !PT ;  /* 0xffff00003f3d7812 */ /* 0x000fe400078ec0ff */
[C---:B------:R-:W-:Y:S01]  /*81a0*/  SHF.L.U32 R62, R68.reuse, 0x10, RZ ;  /* 0x00000010443e7819 */ /* 0x040fe200000006ff */
[C---:B------:R-:W-:Y:S01]  /*81b0*/  FMUL R4, R47.reuse, R4 ;  /* 0x000000042f047220 */ /* 0x040fe20000400000 */
[C---:B------:R-:W-:Y:S01]  /*81c0*/  FMUL R5, R47.reuse, R5 ;  /* 0x000000052f057220 */ /* 0x040fe20000400000 */
[----:B------:R-:W-:Y:S01]  /*81d0*/  FMUL R6, R47, R6 ;  /* 0x000000062f067220 */ /* 0x000fe20000400000 */
[----:B------:R-:W-:Y:S01]  /*81e0*/  LOP3.LUT R63, R68, 0xffff0000, RZ, 0xc0, !PT ;  /* 0xffff0000443f7812 */ /* 0x000fe200078ec0ff */
[C---:B------:R-:W-:Y:S01]  /*81f0*/  FFMA R4, R49.reuse, R0, R4 ;  /* 0x0000000031047223 */ /* 0x040fe20000000004 */
[----:B------:R-:W-:Y:S01]  /*8200*/  FFMA R5, R49, R2, R5 ;  /* 0x0000000231057223 */ /* 0x000fe20000000005 */
[----:B------:R-:W-:Y:S01]  /*8210*/  SHF.L.U32 R64, R69, 0x10, RZ ;  /* 0x0000001045407819 */ /* 0x000fe200000006ff */
[----:B------:R-:W-:Y:S01]  /*8220*/  FFMA R6, R49, R3, R6 ;  /* 0x0000000331067223 */ /* 0x000fe20000000006 */
[----:B------:R-:W-:Y:S01]  /*8230*/  FMUL R7, R47, R7 ;  /* 0x000000072f077220 */ /* 0x000fe20000400000 */
[----:B------:R-:W-:Y:S01]  /*8240*/  LOP3.LUT R65, R69, 0xffff0000, RZ, 0xc0, !PT ;  /* 0xffff000045417812 */ /* 0x000fe200078ec0ff */
[----:B------:R-:W-:Y:S01]  /*8250*/  FMUL R8, R47, R8 ;  /* 0x000000082f087220 */ /* 0x000fe20000400000 */
[----:B------:R-:W-:Y:S01]  /*8260*/  F2FP.BF16.F32.PACK_AB R4, R5, R4 ;  /* 0x000000040504723e */ /* 0x000fe200000010ff */
[----:B------:R-:W-:Y:S01]  /*8270*/  FFMA R7, R49, R48, R7 ;  /* 0x0000003031077223 */ /* 0x000fe20000000007 */
[----:B------:R-:W-:Y:S01]  /*8280*/  FMUL R9, R47, R9 ;  /* 0x000000092f097220 */ /* 0x000fe20000400000 */
[----:B------:R-:W-:Y:S01]  /*8290*/  FFMA R8, R49, R50, R8 ;  /* 0x0000003231087223 */ /* 0x000fe20000000008 */
[C---:B------:R-:W-:Y:S01]  /*82a0*/  SHF.L.U32 R66, R70.reuse, 0x10, RZ ;  /* 0x0000001046427819 */ /* 0x040fe200000006ff */
[----:B------:R-:W-:Y:S01]  /*82b0*/  FMUL R0, R47, R10 ;  /* 0x0000000a2f007220 */ /* 0x000fe20000400000 */
[----:B------:R-:W-:Y:S01]  /*82c0*/  F2FP.BF16.F32.PACK_AB R5, R7, R6 ;  /* 0x000000060705723e */ /* 0x000fe200000010ff */
[----:B------:R-:W-:Y:S01]  /*82d0*/  FFMA R9, R49, R51, R9 ;  /* 0x0000003331097223 */ /* 0x000fe20000000009 */
[----:B------:R-:W-:Y:S01]  /*82e0*/  FMUL R2, R47, R11 ;  /* 0x0000000b2f027220 */ /* 0x000fe20000400000 */
[----:B------:R-:W-:Y:S01]  /*82f0*/  FFMA R0, R49, R52, R0 ;  /* 0x0000003431007223 */ /* 0x000fe20000000000 */
[----:B------:R-:W-:Y:S01]  /*8300*/  LOP3.LUT R67, R70, 0xffff0000, RZ, 0xc0, !PT ;  /* 0xffff000046437812 */ /* 0x000fe200078ec0ff */
[----:B------:R-:W-:Y:S01]  /*8310*/  FMUL R3, R47, R12 ;  /* 0x0000000c2f037220 */ /* 0x000fe20000400000 */
[----:B------:R-:W-:Y:S01]  /*8320*/  F2FP.BF16.F32.PACK_AB R6, R9, R8 ;  /* 0x000000080906723e */ /* 0x000fe200000010ff */
[----:B------:R-:W-:Y:S01]  /*8330*/  FFMA R2, R49, R53, R2 ;  /* 0x0000003531027223 */ /* 0x000fe20000000002 */
[----:B------:R-:W-:Y:S01]  /*8340*/  FMUL R10, R47, R13 ;  /* 0x0000000d2f0a7220 */ /* 0x000fe20000400000 */
[----:B------:R-:W-:Y:S01]  /*8350*/  FFMA R3, R49, R54, R3 ;  /* 0x0000003631037223 */ /* 0x000fe20000000003 */
[----:B------:R-:W-:Y:S01]  /*8360*/  SHF.L.U32 R68, R71, 0x10, RZ ;  /* 0x0000001047447819 */ /* 0x000fe200000006ff */
[----:B------:R-:W-:Y:S01]  /*8370*/  FMUL R11, R47, R14 ;  /* 0x0000000e2f0b7220 */ /* 0x000fe20000400000 */
[----:B------:R-:W-:Y:S01]  /*8380*/  F2FP.BF16.F32.PACK_AB R7, R2, R0 ;  /* 0x000000000207723e */ /* 0x000fe200000010ff */
[----:B------:R-:W-:Y:S01]  /*8390*/  FFMA R10, R49, R55, R10 ;  /* 0x00000037310a7223 */ /* 0x000fe2000000000a */
[C---:B------:R-:W-:Y:S01]  /*83a0*/  FMUL R15, R47.reuse, R15 ;  /* 0x0000000f2f0f7220 */ /* 0x040fe20000400000 */
[C---:B------:R-:W-:Y:S01]  /*83b0*/  FMUL R12, R47.reuse, R16 ;  /* 0x000000102f0c7220 */ /* 0x040fe20000400000 */
[----:B------:R-:W-:Y:S01]  /*83c0*/  FMUL R13, R47, R17 ;  /* 0x000000112f0d7220 */ /* 0x000fe20000400000 */
[----:B------:R1:W-:Y:S01]  /*83d0*/  STS.128 [R100+0x6000], R4 ;  /* 0x0060000464007388 */ /* 0x0003e20000000c00 */
[----:B------:R-:W-:Y:S01]  /*83e0*/  LOP3.LUT R69, R71, 0xffff0000, RZ, 0xc0, !PT ;  /* 0xffff000047457812 */ /* 0x000fe200078ec0ff */
[C---:B------:R-:W-:Y:S01]  /*83f0*/  FFMA R11, R49.reuse, R56, R11 ;  /* 0x00000038310b7223 */ /* 0x040fe2000000000b */
[----:B------:R-:W-:Y:S01]  /*8400*/  SHF.L.U32 R70, R76, 0x10, RZ ;  /* 0x000000104c467819 */ /* 0x000fe200000006ff */
[C---:B------:R-:W-:Y:S01]  /*8410*/  FFMA R15, R49.reuse, R57, R15 ;  /* 0x00000039310f7223 */ /* 0x040fe2000000000f */
[----:B------:R-:W-:Y:S01]  /*8420*/  F2FP.BF16.F32.PACK_AB R8, R10, R3 ;  /* 0x000000030a08723e */ /* 0x000fe200000010ff */
[C---:B------:R-:W-:Y:S01]  /*8430*/  FFMA R12, R49.reuse, R58, R12 ;  /* 0x0000003a310c7223 */ /* 0x040fe2000000000c */
[----:B------:R-:W-:Y:S01]  /*8440*/  FFMA R13, R49, R59, R13 ;  /* 0x0000003b310d7223 */ /* 0x000fe2000000000d */
[C---:B------:R-:W-:Y:S01]  /*8450*/  FMUL R14, R47.reuse, R18 ;  /* 0x000000122f0e7220 */ /* 0x040fe20000400000 */
[C---:B------:R-:W-:Y:S01]  /*8460*/  FMUL R19, R47.reuse, R19 ;  /* 0x000000132f137220 */ /* 0x040fe20000400000 */
[C---:B------:R-:W-:Y:S01]  /*8470*/  FMUL R16, R47.reuse, R20 ;  /* 0x000000142f107220 */ /* 0x040fe20000400000 */
[----:B------:R-:W-:Y:S01]  /*8480*/  FMUL R17, R47, R21 ;  /* 0x000000152f117220 */ /* 0x000fe20000400000 */
[----:B------:R-:W-:Y:S01]  /*8490*/  FFMA R14, R49, R60, R14 ;  /* 0x0000003c310e7223 */ /* 0x000fe2000000000e */
        /* <DEDUP_REMOVED lines=9> */
[----:B------:R-:W-:Y:S01]  /*8530*/  F2FP.BF16.F32.PACK_AB R9, R15, R11 ;  /* 0x0000000b0f09723e */ /* 0x000fe200000010ff */
[----:B------:R-:W-:Y:S01]  /*8540*/  FFMA R23, R49, R65, R23 ;  /* 0x0000004131177223 */ /* 0x000fe20000000017 */
[----:B------:R-:W-:Y:S01]  /*8550*/  FMUL R27, R47, R27 ;  /* 0x0000001b2f1b7220 */ /* 0x000fe20000400000 */
[----:B------:R-:W-:Y:S01]  /*8560*/  F2FP.BF16.F32.PACK_AB R10, R13, R12 ;  /* 0x0000000c0d0a723e */ /* 0x000fe200000010ff */
[----:B------:R-:W-:Y:S01]  /*8570*/  FFMA R20, R49, R66, R20 ;  /* 0x0000004231147223 */ /* 0x000fe20000000014 */
[----:B------:R-:W-:Y:S01]  /*8580*/  F2FP.BF16.F32.PACK_AB R11, R19, R14 ;  /* 0x0000000e130b723e */ /* 0x000fe200000010ff */
[----:B------:R-:W-:Y:S01]  /*8590*/  FMUL R24, R47, R28 ;  /* 0x0000001c2f187220 */ /* 0x000fe20000400000 */
[----:B------:R-:W-:Y:S01]  /*85a0*/  LOP3.LUT R71, R76, 0xffff0000, RZ, 0xc0, !PT ;  /* 0xffff00004c477812 */ /* 0x000fe200078ec0ff */
[----:B------:R-:W-:Y:S01]  /*85b0*/  FFMA R21, R49, R67, R21 ;  /* 0x0000004331157223 */ /* 0x000fe20000000015 */
[----:B------:R-:W-:Y:S01]  /*85c0*/  SHF.L.U32 R72, R77, 0x10, RZ ;  /* 0x000000104d487819 */ /* 0x000fe200000006ff */
[----:B------:R1:W-:Y:S01]  /*85d0*/  STS.128 [R99+0x6010], R8 ;  /* 0x0060100863007388 */ /* 0x0003e20000000c00 */
[----:B------:R-:W-:Y:S01]  /*85e0*/  FMUL R25, R47, R29 ;  /* 0x0000001d2f197220 */ /* 0x000fe20000400000 */
[----:B------:R-:W-:Y:S01]  /*85f0*/  FFMA R22, R49, R68, R22 ;  /* 0x0000004431167223 */ /* 0x000fe20000000016 */
[----:B------:R-:W-:Y:S01]  /*8600*/  LOP3.LUT R73, R77, 0xffff0000, RZ, 0xc0, !PT ;  /* 0xffff00004d497812 */ /* 0x000fe200078ec0ff */
[----:B------:R-:W-:Y:S01]  /*8610*/  FMUL R26, R47, R30 ;  /* 0x0000001e2f1a7220 */ /* 0x000fe20000400000 */
[----:B------:R-:W-:Y:S01]  /*8620*/  FFMA R27, R49, R69, R27 ;  /* 0x00000045311b7223 */ /* 0x000fe2000000001b */
[C---:B------:R-:W-:Y:S01]  /*8630*/  SHF.L.U32 R74, R78.reuse, 0x10, RZ ;  /* 0x000000104e4a7819 */ /* 0x040fe200000006ff */
[----:B------:R-:W-:Y:S01]  /*8640*/  FMUL R31, R47, R31 ;  /* 0x0000001f2f1f7220 */ /* 0x000fe20000400000 */
[----:B------:R-:W-:Y:S01]  /*8650*/  FFMA R24, R49, R70, R24 ;  /* 0x0000004631187223 */ /* 0x000fe20000000018 */
[----:B------:R-:W-:Y:S01]  /*8660*/  LOP3.LUT R75, R78, 0xffff0000, RZ, 0xc0, !PT ;  /* 0xffff00004e4b7812 */ /* 0x000fe200078ec0ff */
[----:B------:R-:W-:Y:S01]  /*8670*/  FMUL R28, R47, R32 ;  /* 0x000000202f1c7220 */ /* 0x000fe20000400000 */
[----:B------:R-:W-:Y:S01]  /*8680*/  FFMA R25, R49, R71, R25 ;  /* 0x0000004731197223 */ /* 0x000fe20000000019 */
[----:B------:R-:W-:Y:S01]  /*8690*/  SHF.L.U32 R76, R79, 0x10, RZ ;  /* 0x000000104f4c7819 */ /* 0x000fe200000006ff */
[----:B------:R-:W-:Y:S01]  /*86a0*/  FMUL R29, R47, R33 ;  /* 0x000000212f1d7220 */ /* 0x000fe20000400000 */
[----:B------:R-:W-:Y:S01]  /*86b0*/  F2FP.BF16.F32.PACK_AB R16, R17, R16 ;  /* 0x000000101110723e */ /* 0x000fe200000010ff */
[----:B------:R-:W-:Y:S01]  /*86c0*/  FFMA R26, R49, R72, R26 ;  /* 0x00000048311a7223 */ /* 0x000fe2000000001a */
[----:B------:R-:W-:Y:S01]  /*86d0*/  LOP3.LUT R77, R79, 0xffff0000, RZ, 0xc0, !PT ;  /* 0xffff00004f4d7812 */ /* 0x000fe200078ec0ff */
        /* <DEDUP_REMOVED lines=33> */
.L_x_125:
[----:B------:R-:W-:Y:S05]  /*88f0*/  BSYNC.RECONVERGENT B0 ;  /* 0x0000000000007941 */ /* 0x000fea0003800200 */
.L_x_124:
[----:B------:R-:W-:Y:S01]  /*8900*/  BAR.SYNC.DEFER_BLOCKING 0x1, 0x80 ;  /* 0x0042000000007b1d */ /* 0x000fe20000010000 */
[----:B------:R-:W-:Y:S01]  /*8910*/  UISETP.NE.AND UP0, UPT, UR49, -0x4, UPT ;  /* 0xfffffffc3100788c */ /* 0x000fe2000bf05270 */
[----:B------:R-:W-:Y:S08]  /*8920*/  IADD3 R45, PT, PT, R45, 0x1, RZ ;  /* 0x000000012d2d7810 */ /* 0x000ff00007ffe0ff */
[----:B------:R-:W-:Y:S05]  /*8930*/  BRA.U !UP0, `(.L_x_126) ;  /* 0x0000000108287547 */ /* 0x000fea000b800000 */
[----:B------:R-:W-:Y:S01]  /*8940*/  ISETP.NE.AND P0, PT, R107, RZ, PT ;  /* 0x000000ff6b00720c */ /* 0x000fe20003f05270 */
[----:B------:R-:W-:Y:S01]  /*8950*/  IMAD.U32 R2, RZ, RZ, UR51 ;  /* 0x00000033ff027e24 */ /* 0x000fe2000f8e00ff */
[----:B------:R-:W-:Y:S01]  /*8960*/  UIADD3 UR51, UPT, UPT, UR51, 0x1, URZ ;  /* 0x0000000133337890 */ /* 0x000fe2000fffe0ff */
[----:B------:R-:W-:Y:S03]  /*8970*/  IMAD.U32 R0, RZ, RZ, UR37 ;  /* 0x00000025ff007e24 */ /* 0x000fe6000f8e00ff */
[----:B------:R-:W-:Y:S04]  /*8980*/  UISETP.NE.AND UP0, UPT, UR51, 0x4, UPT ;  /* 0x000000043300788c */ /* 0x000fe8000bf05270 */
[----:B------:R-:W-:Y:S03]  /*8990*/  USEL UR51, UR51, URZ, UP0 ;  /* 0x000000ff33337287 */ /* 0x000fe60008000000 */
[----:B------:R-:W-:Y:S05]  /*89a0*/  @P0 LEA R2, R2, UR48, 0x3 ;  /* 0x0000003002020c11 */ /* 0x000fea000f8e18ff */
[----:B------:R-:W-:Y:S05]  /*89b0*/  @P0 VIADD R2, R2, 0x70 ;  /* 0x0000007002020836 */ /* 0x000fea0000000000 */
[----:B------:R-:W-:Y:S04]  /*89c0*/  @P0 PRMT R0, R0, 0x654, R2 ;  /* 0x0000065400000816 */ /* 0x000fe80000000002 */
[----:B------:R2:W-:Y:S03]  /*89d0*/  @P0 SYNCS.ARRIVE.TRANS64.RED.A1T0 RZ, [R0+URZ], RZ ;  /* 0x000000ff00ff09a7 */ /* 0x0005e600081004ff */
.L_x_126:
[----:B------:R-:W-:Y:S01]  /*89e0*/  ISETP.NE.AND P2, PT, R103, RZ, PT ;  /* 0x000000ff6700720c */ /* 0x000fe20003f45270 */
[----:B------:R-:W-:Y:S01]  /*89f0*/  UIADD3 UR49, UPT, UPT, UR49, 0x4, URZ ;  /* 0x0000000431317890 */ /* 0x000fe2000fffe0ff */
[----:B------:R-:W-:Y:S01]  /*8a00*/  ISETP.NE.AND P0, PT, R105, 0x2, PT ;  /* 0x000000026900780c */ /* 0x000fe20003f05270 */
[----:B------:R-:W-:Y:S01]  /*8a10*/  IMAD.IADD R14, R43, 0x1, R86 ;  /* 0x000000012b0e7824 */ /* 0x000fe200078e0256 */
[----:B------:R-:W-:Y:S01]  /*8a20*/  ISETP.NE.AND P1, PT, R45, 0x4, PT ;  /* 0x000000042d00780c */ /* 0x000fe20003f25270 */
[----:B------:R-:W-:Y:S01]  /*8a30*/  IMAD.IADD R15, R44, 0x1, R87 ;  /* 0x000000012c0f7824 */ /* 0x000fe200078e0257 */
[----:B------:R-:W-:Y:S02]  /*8a40*/  SEL R2, RZ, 0x1, P0 ;  /* 0x00000001ff027807 */ /* 0x000fe40000000000 */
[----:B--2---:R-:W-:Y:S02]  /*8a50*/  SEL R0, RZ, 0x1, P1 ;  /* 0x00000001ff007807 */ /* 0x004fe40000800000 */
[----:B------:R-:W-:Y:S02]  /*8a60*/  LOP3.LUT R95, R95, R2, RZ, 0x3c, !PT ;  /* 0x000000025f5f7212 */ /* 0x000fe400078e3cff */
[----:B------:R-:W-:Y:S02]  /*8a70*/  LOP3.LUT R96, R96, R0, RZ, 0x3c, !PT ;  /* 0x0000000060607212 */ /* 0x000fe400078e3cff */
[----:B------:R-:W-:Y:S02]  /*8a80*/  @P2 R2UR UR36, R94 ;  /* 0x000000005e2422ca */ /* 0x000fe400000e0000 */
[----:B------:R-:W-:Y:S02]  /*8a90*/  SEL R105, R105, RZ, P0 ;  /* 0x000000ff69697207 */ /* 0x000fe40000000000 */
[----:B------:R-:W-:Y:S01]  /*8aa0*/  SEL R45, R45, RZ, P1 ;  /* 0x000000ff2d2d7207 */ /* 0x000fe20000800000 */
[----:B------:R-:W-:Y:S10]  /*8ab0*/  @P2 BRA `(.L_x_127) ;  /* 0xffffffc000502947 */ /* 0x000ff4000383ffff */
[----:B------:R-:W-:-:S09]  /*8ac0*/  UISETP.NE.AND UP0, UPT, UR50, URZ, UPT ;  /* 0x000000ff3200728c */ /* 0x000fd2000bf05270 */
[----:B------:R-:W-:Y:S05]  /*8ad0*/  BRA.U !UP0, `(.L_x_128) ;  /* 0x0000000108487547 */ /* 0x000fea000b800000 */
[----:B------:R-:W2:Y:S02]  /*8ae0*/  LDCU.64 UR4, c[0x0][0x890] ;  /* 0x00011200ff0477ac */ /* 0x000ea40008000a00 */
[----:B--2---:R-:W-:-:S04]  /*8af0*/  UISETP.NE.U32.AND UP0, UPT, UR4, URZ, UPT ;  /* 0x000000ff0400728c */ /* 0x004fc8000bf05070 */
[----:B------:R-:W-:-:S09]  /*8b00*/  UISETP.NE.AND.EX UP0, UPT, UR5, URZ, UPT, UP0 ;  /* 0x000000ff0500728c */ /* 0x000fd2000bf05300 */
[----:B------:R-:W-:Y:S05]  /*8b10*/  BRA.U UP0, `(.L_x_129) ;  /* 0x00000001000c7547 */ /* 0x000fea000b800000 */
[----:B------:R-:W-:-:S13]  /*8b20*/  FSETP.NEU.AND P0, PT, R49, RZ, PT ;  /* 0x000000ff3100720b */ /* 0x000fda0003f0d000 */
[----:B------:R-:W-:Y:S05]  /*8b30*/  @!P0 EXIT ;  /* 0x000000000000894d */ /* 0x000fea0003800000 */
[----:B------:R-:W-:Y:S05]  /*8b40*/  BRA `(.L_x_128) ;  /* 0x00000000002c7947 */ /* 0x000fea0003800000 */
.L_x_129:
[----:B------:R-:W-:Y:S01]  /*8b50*/  ISETP.NE.AND P0, PT, R104, RZ, PT ;  /* 0x000000ff6800720c */ /* 0x000fe20003f05270 */
[----:B------:R-:W-:-:S12]  /*8b60*/  BSSY.RECONVERGENT B0, `(.L_x_128) ;  /* 0x0000009000007945 */ /* 0x000fd80003800200 */
[----:B------:R-:W-:Y:S05]  /*8b70*/  @P0 BRA `(.L_x_130) ;  /* 0x0000000000140947 */ /* 0x000fea0003800000 */
[----:B------:R-:W2:Y:S02]  /*8b80*/  LDCU.64 UR4, c[0x0][0x888] ;  /* 0x00011100ff0477ac */ /* 0x000ea40008000a00 */
[----:B--2---:R-:W-:-:S04]  /*8b90*/  ISETP.NE.U32.AND P0, PT, RZ, UR4, PT ;  /* 0x00000004ff007c0c */ /* 0x004fc8000bf05070 */
[----:B------:R-:W-:-:S13]  /*8ba0*/  ISETP.NE.AND.EX P0, PT, RZ, UR5, PT, P0 ;  /* 0x00000005ff007c0c */ /* 0x000fda000bf05300 */
[----:B------:R-:W-:Y:S05]  /*8bb0*/  @!P0 EXIT ;  /* 0x000000000000894d */ /* 0x000fea0003800000 */
[----:B------:R-:W-:Y:S05]  /*8bc0*/  BRA `(.L_x_131) ;  /* 0x0000000000087947 */ /* 0x000fea0003800000 */
.L_x_130:
[----:B------:R-:W-:-:S13]  /*8bd0*/  FSETP.NEU.AND P0, PT, R49, RZ, PT ;  /* 0x000000ff3100720b */ /* 0x000fda0003f0d000 */
[----:B------:R-:W-:Y:S05]  /*8be0*/  @!P0 EXIT ;  /* 0x000000000000894d */ /* 0x000fea0003800000 */
.L_x_131:
[----:B------:R-:W-:Y:S05]  /*8bf0*/  BSYNC.RECONVERGENT B0 ;  /* 0x0000000000007941 */ /* 0x000fea0003800200 */
.L_x_128:
[----:B------:R-:W-:Y:S01]  /*8c00*/  ULEA UR4, UR51, UR48, 0x3 ;  /* 0x0000003033047291 */ /* 0x000fe2000f8e18ff */
[----:B------:R-:W-:-:S04]  /*8c10*/  DEPBAR.LE SB0, 0x0 ;  /* 0x000080000000791a */ /* 0x000fc80000000000 */
[----:B------:R-:W-:-:S04]  /*8c20*/  UIADD3 UR4, UPT, UPT, UR4, 0x70, URZ ;  /* 0x0000007004047890 */ /* 0x000fc8000fffe0ff */
[----:B------:R-:W-:-:S09]  /*8c30*/  UPRMT UR4, UR37, 0x654, UR4 ;  /* 0x0000065425047896 */ /* 0x000fd20008000004 */
[----:B------:R-:W-:Y:S01]  /*8c40*/  SYNCS.ARRIVE.TRANS64.RED.A1T0 RZ, [UR4], RZ ;  /* 0x000000ffffff79a7 */ /* 0x000fe20008100404 */
[----:B------:R-:W-:Y:S05]  /*8c50*/  EXIT ;  /* 0x000000000000794d */ /* 0x000fea0003800000 */
.L_x_19:
[----:B--2---:R2:W1:Y:S02]  /*8c60*/  SYNCS.PHASECHK.TRANS64.TRYWAIT P0, [R2+URZ+0x110], R3 ;  /* 0x00011003020075a7 */ /* 0x00446400080011ff */
[----:B-1----:R-:W-:Y:S05]  /*8c70*/  @!P0 NANOSLEEP.SYNCS 0x989680 ;  /* 0x009896800000895d */ /* 0x002fea0003900000 */
[----:B------:R-:W1:Y:S02]  /*8c80*/  @!P0 SYNCS.PHASECHK.TRANS64 P0, [R2+URZ+0x110], R3 ;  /* 0x00011003020085a7 */ /* 0x000e6400080010ff */
[----:B-1----:R-:W-:Y:S05]  /*8c90*/  @!P0 BRA `(.L_x_19) ;  /* 0xfffffffc00f08947 */ /* 0x002fea000383ffff */
[----:B------:R-:W-:Y:S05]  /*8ca0*/  BRA `(.L_x_132) ;  /* 0xffffff8800547947 */ /* 0x000fea000383ffff */
.L_x_22:
[----:B-1----:R-:W-:-:S07]  /*8cb0*/  MOV R2, UR33 ;  /* 0x0000002100027c02 */ /* 0x002fce0008000f00 */
.L_x_133:
[----:B-1----:R1:W2:Y:S02]  /*8cc0*/  SYNCS.PHASECHK.TRANS64.TRYWAIT P0, [R2+URZ+0x28], R4 ;  /* 0x00002804020075a7 */ /* 0x0022a400080011ff */
[----:B--2---:R-:W-:Y:S05]  /*8cd0*/  @!P0 NANOSLEEP.SYNCS 0x989680 ;  /* 0x009896800000895d */ /* 0x004fea0003900000 */
[----:B------:R-:W2:Y:S02]  /*8ce0*/  @!P0 SYNCS.PHASECHK.TRANS64 P0, [R2+URZ+0x28], R4 ;  /* 0x00002804020085a7 */ /* 0x000ea400080010ff */
[----:B--2---:R-:W-:Y:S05]  /*8cf0*/  @!P0 BRA `(.L_x_133) ;  /* 0xfffffffc00f08947 */ /* 0x004fea000383ffff */
[----:B------:R-:W-:Y:S05]  /*8d00*/  BRA `(.L_x_21) ;  /* 0xffffff8800a47947 */ /* 0x000fea000383ffff */
.L_x_28:
[----:B-1----:R-:W-:-:S07]  /*8d10*/  MOV R2, UR17 ;  /* 0x0000001100027c02 */ /* 0x002fce0008000f00 */
.L_x_134:
[----:B-1----:R1:W2:Y:S02]  /*8d20*/  SYNCS.PHASECHK.TRANS64.TRYWAIT P0, [R2+URZ+0x28], R4 ;  /* 0x00002804020075a7 */ /* 0x0022a400080011ff */
[----:B--2---:R-:W-:Y:S05]  /*8d30*/  @!P0 NANOSLEEP.SYNCS 0x989680 ;  /* 0x009896800000895d */ /* 0x004fea0003900000 */
[----:B------:R-:W2:Y:S02]  /*8d40*/  @!P0 SYNCS.PHASECHK.TRANS64 P0, [R2+URZ+0x28], R4 ;  /* 0x00002804020085a7 */ /* 0x000ea400080010ff */
[----:B--2---:R-:W-:Y:S05]  /*8d50*/  @!P0 BRA `(.L_x_134) ;  /* 0xfffffffc00f08947 */ /* 0x004fea000383ffff */
[----:B------:R-:W-:Y:S05]  /*8d60*/  BRA `(.L_x_27) ;  /* 0xffffff8c00487947 */ /* 0x000fea000383ffff */
.L_x_32:
[----:B-1----:R1:W2:Y:S02]  /*8d70*/  SYNCS.PHASECHK.TRANS64.TRYWAIT P0, [R2+URZ+0xa0], R3 ;  /* 0x0000a003020075a7 */ /* 0x0022a400080011ff */
[----:B--2---:R-:W-:Y:S05]  /*8d80*/  @!P0 NANOSLEEP.SYNCS 0x989680 ;  /* 0x009896800000895d */ /* 0x004fea0003900000 */
[----:B------:R-:W2:Y:S02]  /*8d90*/  @!P0 SYNCS.PHASECHK.TRANS64 P0, [R2+URZ+0xa0], R3 ;  /* 0x0000a003020085a7 */ /* 0x000ea400080010ff */
[----:B--2---:R-:W-:Y:S05]  /*8da0*/  @!P0 BRA `(.L_x_32) ;  /* 0xfffffffc00f08947 */ /* 0x004fea000383ffff */
[----:B------:R-:W-:Y:S05]  /*8db0*/  BRA `(.L_x_135) ;  /* 0xffffff8c00d47947 */ /* 0x000fea000383ffff */
.L_x_36:
[----:B----4-:R-:W-:-:S07]  /*8dc0*/  MOV R0, UR5 ;  /* 0x0000000500007c02 */ /* 0x010fce0008000f00 */
.L_x_136:
[----:B-1----:R1:W2:Y:S02]  /*8dd0*/  SYNCS.PHASECHK.TRANS64.TRYWAIT P0, [R0+URZ], R2 ;  /* 0x00000002000075a7 */ /* 0x0022a400080011ff */
[----:B--2---:R-:W-:Y:S05]  /*8de0*/  @!P0 NANOSLEEP.SYNCS 0x989680 ;  /* 0x009896800000895d */ /* 0x004fea0003900000 */
[----:B------:R-:W2:Y:S02]  /*8df0*/  @!P0 SYNCS.PHASECHK.TRANS64 P0, [R0+URZ], R2 ;  /* 0x00000002000085a7 */ /* 0x000ea400080010ff */
[----:B--2---:R-:W-:Y:S05]  /*8e00*/  @!P0 BRA `(.L_x_136) ;  /* 0xfffffffc00f08947 */ /* 0x004fea000383ffff */
[----:B------:R-:W-:Y:S05]  /*8e10*/  BRA `(.L_x_137) ;  /* 0xffffff9400447947 */ /* 0x000fea000383ffff */
.L_x_37:
[----:B----4-:R-:W-:-:S07]  /*8e20*/  MOV R0, UR5 ;  /* 0x0000000500007c02 */ /* 0x010fce0008000f00 */
.L_x_138:
[----:B-1----:R1:W2:Y:S02]  /*8e30*/  SYNCS.PHASECHK.TRANS64.TRYWAIT P0, [R0+URZ], R3 ;  /* 0x00000003000075a7 */ /* 0x0022a400080011ff */
[----:B--2---:R-:W-:Y:S05]  /*8e40*/  @!P0 NANOSLEEP.SYNCS 0x989680 ;  /* 0x009896800000895d */ /* 0x004fea0003900000 */
[----:B------:R-:W2:Y:S02]  /*8e50*/  @!P0 SYNCS.PHASECHK.TRANS64 P0, [R0+URZ], R3 ;  /* 0x00000003000085a7 */ /* 0x000ea400080010ff */
[----:B--2---:R-:W-:Y:S05]  /*8e60*/  @!P0 BRA `(.L_x_138) ;  /* 0xfffffffc00f08947 */ /* 0x004fea000383ffff */
[----:B------:R-:W-:Y:S05]  /*8e70*/  BRA `(.L_x_139) ;  /* 0xffffff9400507947 */ /* 0x000fea000383ffff */
.L_x_38:
[----:B----4-:R-:W-:-:S07]  /*8e80*/  MOV R0, UR5 ;  /* 0x0000000500007c02 */ /* 0x010fce0008000f00 */
.L_x_140:
[----:B-1----:R1:W2:Y:S02]  /*8e90*/  SYNCS.PHASECHK.TRANS64.TRYWAIT P0, [R0+URZ], R3 ;  /* 0x00000003000075a7 */ /* 0x0022a400080011ff */
[----:B--2---:R-:W-:Y:S05]  /*8ea0*/  @!P0 NANOSLEEP.SYNCS 0x989680 ;  /* 0x009896800000895d */ /* 0x004fea0003900000 */
[----:B------:R-:W2:Y:S02]  /*8eb0*/  @!P0 SYNCS.PHASECHK.TRANS64 P0, [R0+URZ], R3 ;  /* 0x00000003000085a7 */ /* 0x000ea400080010ff */
[----:B--2---:R-:W-:Y:S05]  /*8ec0*/  @!P0 BRA `(.L_x_140) ;  /* 0xfffffffc00f08947 */ /* 0x004fea000383ffff */
[----:B------:R-:W-:Y:S05]  /*8ed0*/  BRA `(.L_x_141) ;  /* 0xffffff94005c7947 */ /* 0x000fea000383ffff */
.L_x_39:
[----:B----4-:R-:W-:-:S07]  /*8ee0*/  MOV R0, UR5 ;  /* 0x0000000500007c02 */ /* 0x010fce0008000f00 */
.L_x_142:
[----:B-1----:R1:W2:Y:S02]  /*8ef0*/  SYNCS.PHASECHK.TRANS64.TRYWAIT P0, [R0+URZ], R3 ;  /* 0x00000003000075a7 */ /* 0x0022a400080011ff */
[----:B--2---:R-:W-:Y:S05]  /*8f00*/  @!P0 NANOSLEEP.SYNCS 0x989680 ;  /* 0x009896800000895d */ /* 0x004fea0003900000 */
[----:B------:R-:W2:Y:S02]  /*8f10*/  @!P0 SYNCS.PHASECHK.TRANS64 P0, [R0+URZ], R3 ;  /* 0x00000003000085a7 */ /* 0x000ea400080010ff */
[----:B--2---:R-:W-:Y:S05]  /*8f20*/  @!P0 BRA `(.L_x_142) ;  /* 0xfffffffc00f08947 */ /* 0x004fea000383ffff */
[----:B------:R-:W-:Y:S05]  /*8f30*/  BRA `(.L_x_143) ;  /* 0xffffff9400687947 */ /* 0x000fea000383ffff */
.L_x_42:
[----:B-1----:R1:W2:Y:S02]  /*8f40*/  SYNCS.PHASECHK.TRANS64.TRYWAIT P0, [R0+URZ+0x100], R4 ;  /* 0x00010004000075a7 */ /* 0x0022a400080011ff */
[----:B--2---:R-:W-:Y:S05]  /*8f50*/  @!P0 NANOSLEEP.SYNCS 0x989680 ;  /* 0x009896800000895d */ /* 0x004fea0003900000 */
[----:B------:R-:W2:Y:S02]  /*8f60*/  @!P0 SYNCS.PHASECHK.TRANS64 P0, [R0+URZ+0x100], R4 ;  /* 0x00010004000085a7 */ /* 0x000ea400080010ff */
[----:B--2---:R-:W-:Y:S05]  /*8f70*/  @!P0 BRA `(.L_x_42) ;  /* 0xfffffffc00f08947 */ /* 0x004fea000383ffff */
[----:B------:R-:W-:Y:S05]  /*8f80*/  BRA `(.L_x_144) ;  /* 0xffffff9400c47947 */ /* 0x000fea000383ffff */
.L_x_43:
[----:B------:R-:W-:-:S07]  /*8f90*/  MOV R0, UR5 ;  /* 0x0000000500007c02 */ /* 0x000fce0008000f00 */
.L_x_145:
[----:B-1----:R1:W2:Y:S02]  /*8fa0*/  SYNCS.PHASECHK.TRANS64.TRYWAIT P0, [R0+URZ+0xb0], R5 ;  /* 0x0000b005000075a7 */ /* 0x0022a400080011ff */
[----:B--2---:R-:W-:Y:S05]  /*8fb0*/  @!P0 NANOSLEEP.SYNCS 0x989680 ;  /* 0x009896800000895d */ /* 0x004fea0003900000 */
[----:B------:R-:W2:Y:S02]  /*8fc0*/  @!P0 SYNCS.PHASECHK.TRANS64 P0, [R0+URZ+0xb0], R5 ;  /* 0x0000b005000085a7 */ /* 0x000ea400080010ff */
[----:B--2---:R-:W-:Y:S05]  /*8fd0*/  @!P0 BRA `(.L_x_145) ;  /* 0xfffffffc00f08947 */ /* 0x004fea000383ffff */
[----:B------:R-:W-:Y:S05]  /*8fe0*/  BRA `(.L_x_146) ;  /* 0xffffff9400d47947 */ /* 0x000fea000383ffff */
.L_x_44:
[----:B-1----:R1:W2:Y:S02]  /*8ff0*/  SYNCS.PHASECHK.TRANS64.TRYWAIT P1, [R0+URZ+0xa0], R4 ;  /* 0x0000a004000075a7 */ /* 0x0022a400080211ff */
[----:B--2---:R-:W-:Y:S05]  /*9000*/  @!P1 NANOSLEEP.SYNCS 0x989680 ;  /* 0x009896800000995d */ /* 0x004fea0003900000 */
[----:B------:R-:W2:Y:S02]  /*9010*/  @!P1 SYNCS.PHASECHK.TRANS64 P1, [R0+URZ+0xa0], R4 ;  /* 0x0000a004000095a7 */ /* 0x000ea400080210ff */
[----:B--2---:R-:W-:Y:S05]  /*9020*/  @!P1 BRA `(.L_x_44) ;  /* 0xfffffffc00f09947 */ /* 0x004fea000383ffff */
[----:B------:R-:W-:Y:S05]  /*9030*/  BRA `(.L_x_147) ;  /* 0xffffff9800047947 */ /* 0x000fea000383ffff */
.L_x_47:
[----:B------:R-:W-:-:S07]  /*9040*/  MOV R0, UR5 ;  /* 0x0000000500007c02 */ /* 0x000fce0008000f00 */
.L_x_148:
[----:B-1----:R1:W2:Y:S02]  /*9050*/  SYNCS.PHASECHK.TRANS64.TRYWAIT P0, [R0+URZ+0xb0], R2 ;  /* 0x0000b002000075a7 */ /* 0x0022a400080011ff */
[----:B--2---:R-:W-:Y:S05]  /*9060*/  @!P0 NANOSLEEP.SYNCS 0x989680 ;  /* 0x009896800000895d */ /* 0x004fea0003900000 */
[----:B------:R-:W2:Y:S02]  /*9070*/  @!P0 SYNCS.PHASECHK.TRANS64 P0, [R0+URZ+0xb0], R2 ;  /* 0x0000b002000085a7 */ /* 0x000ea400080010ff */
[----:B--2---:R-:W-:Y:S05]  /*9080*/  @!P0 BRA `(.L_x_148) ;  /* 0xfffffffc00f08947 */ /* 0x004fea000383ffff */
[----:B------:R-:W-:Y:S05]  /*9090*/  BRA `(.L_x_46) ;  /* 0xffffff9800587947 */ /* 0x000fea000383ffff */
.L_x_54:
[----:B-1----:R1:W2:Y:S02]  /*90a0*/  SYNCS.PHASECHK.TRANS64.TRYWAIT P1, [R0+URZ+0xa0], R2 ;  /* 0x0000a002000075a7 */ /* 0x0022a400080211ff */
[----:B--2---:R-:W-:Y:S05]  /*90b0*/  @!P1 NANOSLEEP.SYNCS 0x989680 ;  /* 0x009896800000995d */ /* 0x004fea0003900000 */
[----:B------:R-:W2:Y:S02]  /*90c0*/  @!P1 SYNCS.PHASECHK.TRANS64 P1, [R0+URZ+0xa0], R2 ;  /* 0x0000a002000095a7 */ /* 0x000ea400080210ff */
[----:B--2---:R-:W-:Y:S05]  /*90d0*/  @!P1 BRA `(.L_x_54) ;  /* 0xfffffffc00f09947 */ /* 0x004fea000383ffff */
[----:B------:R-:W-:Y:S05]  /*90e0*/  BRA `(.L_x_149) ;  /* 0xffffff9c00b87947 */ /* 0x000fea000383ffff */
.L_x_55:
[----:B------:R-:W-:-:S07]  /*90f0*/  MOV R2, UR8 ;  /* 0x0000000800027c02 */ /* 0x000fce0008000f00 */
.L_x_150:
[----:B-1----:R1:W2:Y:S02]  /*9100*/  SYNCS.PHASECHK.TRANS64.TRYWAIT P0, [R2+URZ+0xe0], R0 ;  /* 0x0000e000020075a7 */ /* 0x0022a400080011ff */
[----:B--2---:R-:W-:Y:S05]  /*9110*/  @!P0 NANOSLEEP.SYNCS 0x989680 ;  /* 0x009896800000895d */ /* 0x004fea0003900000 */
[----:B------:R-:W2:Y:S02]  /*9120*/  @!P0 SYNCS.PHASECHK.TRANS64 P0, [R2+URZ+0xe0], R0 ;  /* 0x0000e000020085a7 */ /* 0x000ea400080010ff */
[----:B--2---:R-:W-:Y:S05]  /*9130*/  @!P0 BRA `(.L_x_150) ;  /* 0xfffffffc00f08947 */ /* 0x004fea000383ffff */
[----:B------:R-:W-:Y:S05]  /*9140*/  BRA `(.L_x_151) ;  /* 0xffffff9c00f07947 */ /* 0x000fea000383ffff */
.L_x_58:
[----:B------:R-:W-:Y:S07]  /*9150*/  MOV R0, UR7 ;  /* 0x0000000700007c02 */ /* 0x000fee0008000f00 */
.L_x_152:
[----:B-1----:R1:W2:Y:S02]  /*9160*/  SYNCS.PHASECHK.TRANS64.TRYWAIT P0, [R0+URZ], R2 ;  /* 0x00000002000075a7 */ /* 0x0022a400080011ff */
[----:B--2---:R-:W-:Y:S05]  /*9170*/  @!P0 NANOSLEEP.SYNCS 0x989680 ;  /* 0x009896800000895d */ /* 0x004fea0003900000 */
[----:B------:R-:W2:Y:S02]  /*9180*/  @!P0 SYNCS.PHASECHK.TRANS64 P0, [R0+URZ], R2 ;  /* 0x00000002000085a7 */ /* 0x000ea400080010ff */
[----:B--2---:R-:W-:Y:S05]  /*9190*/  @!P0 BRA `(.L_x_152) ;  /* 0xfffffffc00f08947 */ /* 0x004fea000383ffff */
[----:B------:R-:W-:Y:S05]  /*91a0*/  BRA `(.L_x_57) ;  /* 0xffffffa0000c7947 */ /* 0x000fea000383ffff */
.L_x_61:
[----:B------:R-:W-:-:S07]  /*91b0*/  MOV R0, UR5 ;  /* 0x0000000500007c02 */ /* 0x000fce0008000f00 */
.L_x_153:
[----:B--2---:R2:W3:Y:S02]  /*91c0*/  SYNCS.PHASECHK.TRANS64.TRYWAIT P0, [R0+URZ], R2 ;  /* 0x00000002000075a7 */ /* 0x0044e400080011ff */
[----:B---3--:R-:W-:Y:S05]  /*91d0*/  @!P0 NANOSLEEP.SYNCS 0x989680 ;  /* 0x009896800000895d */ /* 0x008fea0003900000 */
[----:B------:R-:W3:Y:S02]  /*91e0*/  @!P0 SYNCS.PHASECHK.TRANS64 P0, [R0+URZ], R2 ;  /* 0x00000002000085a7 */ /* 0x000ee400080010ff */
[----:B---3--:R-:W-:Y:S05]  /*91f0*/  @!P0 BRA `(.L_x_153) ;  /* 0xfffffffc00f08947 */ /* 0x008fea000383ffff */
[----:B------:R-:W-:Y:S05]  /*9200*/  BRA `(.L_x_154) ;  /* 0xffffffa000c07947 */ /* 0x000fea000383ffff */
.L_x_62:
[----:B------:R-:W-:-:S07]  /*9210*/  MOV R0, UR5 ;  /* 0x0000000500007c02 */ /* 0x000fce0008000f00 */
.L_x_155:
[----:B-1----:R1:W2:Y:S02]  /*9220*/  SYNCS.PHASECHK.TRANS64.TRYWAIT P0, [R0+URZ], R3 ;  /* 0x00000003000075a7 */ /* 0x0022a400080011ff */
[----:B--2---:R-:W-:Y:S05]  /*9230*/  @!P0 NANOSLEEP.SYNCS 0x989680 ;  /* 0x009896800000895d */ /* 0x004fea0003900000 */
[----:B------:R-:W2:Y:S02]  /*9240*/  @!P0 SYNCS.PHASECHK.TRANS64 P0, [R0+URZ], R3 ;  /* 0x00000003000085a7 */ /* 0x000ea400080010ff */
[----:B--2---:R-:W-:Y:S05]  /*9250*/  @!P0 BRA `(.L_x_155) ;  /* 0xfffffffc00f08947 */ /* 0x004fea000383ffff */
[----:B------:R-:W-:Y:S05]  /*9260*/  BRA `(.L_x_156) ;  /* 0xffffffa000cc7947 */ /* 0x000fea000383ffff */
.L_x_63:
[----:B------:R-:W-:-:S07]  /*9270*/  MOV R0, UR5 ;  /* 0x0000000500007c02 */ /* 0x000fce0008000f00 */
.L_x_157:
[----:B-1----:R1:W2:Y:S02]  /*9280*/  SYNCS.PHASECHK.TRANS64.TRYWAIT P0, [R0+URZ], R3 ;  /* 0x00000003000075a7 */ /* 0x0022a400080011ff */
[----:B--2---:R-:W-:Y:S05]  /*9290*/  @!P0 NANOSLEEP.SYNCS 0x989680 ;  /* 0x009896800000895d */ /* 0x004fea0003900000 */
[----:B------:R-:W2:Y:S02]  /*92a0*/  @!P0 SYNCS.PHASECHK.TRANS64 P0, [R0+URZ], R3 ;  /* 0x00000003000085a7 */ /* 0x000ea400080010ff */
[----:B--2---:R-:W-:Y:S05]  /*92b0*/  @!P0 BRA `(.L_x_157) ;  /* 0xfffffffc00f08947 */ /* 0x004fea000383ffff */
[----:B------:R-:W-:Y:S05]  /*92c0*/  BRA `(.L_x_158) ;  /* 0xffffffa000d87947 */ /* 0x000fea000383ffff */
.L_x_64:
[----:B-1----:R-:W-:-:S07]  /*92d0*/  MOV R0, UR7 ;  /* 0x0000000700007c02 */ /* 0x002fce0008000f00 */
.L_x_159:
[----:B-1----:R1:W2:Y:S02]  /*92e0*/  SYNCS.PHASECHK.TRANS64.TRYWAIT P0, [R0+URZ], R2 ;  /* 0x00000002000075a7 */ /* 0x0022a400080011ff */
[----:B--2---:R-:W-:Y:S05]  /*92f0*/  @!P0 NANOSLEEP.SYNCS 0x989680 ;  /* 0x009896800000895d */ /* 0x004fea0003900000 */
[----:B------:R-:W2:Y:S02]  /*9300*/  @!P0 SYNCS.PHASECHK.TRANS64 P0, [R0+URZ], R2 ;  /* 0x00000002000085a7 */ /* 0x000ea400080010ff */
[----:B--2---:R-:W-:Y:S05]  /*9310*/  @!P0 BRA `(.L_x_159) ;  /* 0xfffffffc00f08947 */ /* 0x004fea000383ffff */
[----:B------:R-:W-:Y:S05]  /*9320*/  BRA `(.L_x_160) ;  /* 0xffffffa000e47947 */ /* 0x000fea000383ffff */
.L_x_69:
[----:B--2---:R2:W3:Y:S02]  /*9330*/  SYNCS.PHASECHK.TRANS64.TRYWAIT P0, [R0+URZ+0xa0], R2 ;  /* 0x0000a002000075a7 */ /* 0x0044e400080011ff */
[----:B---3--:R-:W-:Y:S05]  /*9340*/  @!P0 NANOSLEEP.SYNCS 0x989680 ;  /* 0x009896800000895d */ /* 0x008fea0003900000 */
[----:B------:R-:W3:Y:S02]  /*9350*/  @!P0 SYNCS.PHASECHK.TRANS64 P0, [R0+URZ+0xa0], R2 ;  /* 0x0000a002000085a7 */ /* 0x000ee400080010ff */
[----:B---3--:R-:W-:Y:S05]  /*9360*/  @!P0 BRA `(.L_x_69) ;  /* 0xfffffffc00f08947 */ /* 0x008fea000383ffff */
[----:B------:R-:W-:Y:S05]  /*9370*/  BRA `(.L_x_161) ;  /* 0xffffffa400f07947 */ /* 0x000fea000383ffff */
.L_x_72:
[----:B------:R-:W-:Y:S07]  /*9380*/  MOV R0, UR7 ;  /* 0x0000000700007c02 */ /* 0x000fee0008000f00 */
.L_x_162:
[----:B--2---:R2:W3:Y:S02]  /*9390*/  SYNCS.PHASECHK.TRANS64.TRYWAIT P0, [R0+URZ+0x98], R2 ;  /* 0x00009802000075a7 */ /* 0x0044e400080011ff */
[----:B---3--:R-:W-:Y:S05]  /*93a0*/  @!P0 NANOSLEEP.SYNCS 0x989680 ;  /* 0x009896800000895d */ /* 0x008fea0003900000 */
[----:B------:R-:W3:Y:S02]  /*93b0*/  @!P0 SYNCS.PHASECHK.TRANS64 P0, [R0+URZ+0x98], R2 ;  /* 0x00009802000085a7 */ /* 0x000ee400080010ff */
[----:B---3--:R-:W-:Y:S05]  /*93c0*/  @!P0 BRA `(.L_x_162) ;  /* 0xfffffffc00f08947 */ /* 0x008fea000383ffff */
[----:B------:R-:W-:Y:S05]  /*93d0*/  BRA `(.L_x_71) ;  /* 0xffffffa800d07947 */ /* 0x000fea000383ffff */
.L_x_75:
[----:B------:R-:W-:Y:S07]  /*93e0*/  MOV R0, UR7 ;  /* 0x0000000700007c02 */ /* 0x000fee0008000f00 */
.L_x_163:
[----:B-1----:R1:W2:Y:S02]  /*93f0*/  SYNCS.PHASECHK.TRANS64.TRYWAIT P0, [R0+URZ+0x70], R14 ;  /* 0x0000700e000075a7 */ /* 0x0022a400080011ff */
[----:B--2---:R-:W-:Y:S05]  /*9400*/  @!P0 NANOSLEEP.SYNCS 0x989680 ;  /* 0x009896800000895d */ /* 0x004fea0003900000 */
[----:B------:R-:W2:Y:S02]  /*9410*/  @!P0 SYNCS.PHASECHK.TRANS64 P0, [R0+URZ+0x70], R14 ;  /* 0x0000700e000085a7 */ /* 0x000ea400080010ff */
[----:B--2---:R-:W-:Y:S05]  /*9420*/  @!P0 BRA `(.L_x_163) ;  /* 0xfffffffc00f08947 */ /* 0x004fea000383ffff */
[----:B------:R-:W-:Y:S05]  /*9430*/  BRA `(.L_x_164) ;  /* 0xffffffac00487947 */ /* 0x000fea000383ffff */
.L_x_76:
[----:B------:R-:W-:Y:S07]  /*9440*/  MOV R0, UR7 ;  /* 0x0000000700007c02 */ /* 0x000fee0008000f00 */
.L_x_165:
[----:B-1----:R1:W2:Y:S02]  /*9450*/  SYNCS.PHASECHK.TRANS64.TRYWAIT P0, [R0+URZ+0x78], R14 ;  /* 0x0000780e000075a7 */ /* 0x0022a400080011ff */
[----:B--2---:R-:W-:Y:S05]  /*9460*/  @!P0 NANOSLEEP.SYNCS 0x989680 ;  /* 0x009896800000895d */ /* 0x004fea0003900000 */
[----:B------:R-:W2:Y:S02]  /*9470*/  @!P0 SYNCS.PHASECHK.TRANS64 P0, [R0+URZ+0x78], R14 ;  /* 0x0000780e000085a7 */ /* 0x000ea400080010ff */
[----:B--2---:R-:W-:Y:S05]  /*9480*/  @!P0 BRA `(.L_x_165) ;  /* 0xfffffffc00f08947 */ /* 0x004fea000383ffff */
[----:B------:R-:W-:Y:S05]  /*9490*/  BRA `(.L_x_166) ;  /* 0xffffffac00807947 */ /* 0x000fea000383ffff */
.L_x_77:
[----:B------:R-:W-:Y:S07]  /*94a0*/  MOV R0, UR7 ;  /* 0x0000000700007c02 */ /* 0x000fee0008000f00 */
.L_x_167:
[----:B-1----:R1:W2:Y:S02]  /*94b0*/  SYNCS.PHASECHK.TRANS64.TRYWAIT P0, [R0+URZ+0x80], R14 ;  /* 0x0000800e000075a7 */ /* 0x0022a400080011ff */
[----:B--2---:R-:W-:Y:S05]  /*94c0*/  @!P0 NANOSLEEP.SYNCS 0x989680 ;  /* 0x009896800000895d */ /* 0x004fea0003900000 */
[----:B------:R-:W2:Y:S02]  /*94d0*/  @!P0 SYNCS.PHASECHK.TRANS64 P0, [R0+URZ+0x80], R14 ;  /* 0x0000800e000085a7 */ /* 0x000ea400080010ff */
[----:B--2---:R-:W-:Y:S05]  /*94e0*/  @!P0 BRA `(.L_x_167) ;  /* 0xfffffffc00f08947 */ /* 0x004fea000383ffff */
[----:B------:R-:W-:Y:S05]  /*94f0*/  BRA `(.L_x_168) ;  /* 0xffffffac00c47947 */ /* 0x000fea000383ffff */
.L_x_78:
[----:B------:R-:W-:Y:S07]  /*9500*/  MOV R0, UR7 ;  /* 0x0000000700007c02 */ /* 0x000fee0008000f00 */
.L_x_169:
[----:B-1----:R1:W2:Y:S02]  /*9510*/  SYNCS.PHASECHK.TRANS64.TRYWAIT P0, [R0+URZ+0x88], R14 ;  /* 0x0000880e000075a7 */ /* 0x0022a400080011ff */
[----:B--2---:R-:W-:Y:S05]  /*9520*/  @!P0 NANOSLEEP.SYNCS 0x989680 ;  /* 0x009896800000895d */ /* 0x004fea0003900000 */
[----:B------:R-:W2:Y:S02]  /*9530*/  @!P0 SYNCS.PHASECHK.TRANS64 P0, [R0+URZ+0x88], R14 ;  /* 0x0000880e000085a7 */ /* 0x000ea400080010ff */
[----:B--2---:R-:W-:Y:S05]  /*9540*/  @!P0 BRA `(.L_x_169) ;  /* 0xfffffffc00f08947 */ /* 0x004fea000383ffff */
[----:B------:R-:W-:Y:S05]  /*9550*/  BRA `(.L_x_170) ;  /* 0xffffffb000487947 */ /* 0x000fea000383ffff */
.L_x_80:
[----:B------:R-:W-:-:S07]  /*9560*/  MOV R0, UR7 ;  /* 0x0000000700007c02 */ /* 0x000fce0008000f00 */
.L_x_171:
[----:B-1----:R1:W3:Y:S02]  /*9570*/  SYNCS.PHASECHK.TRANS64.TRYWAIT P0, [R0+URZ+0x70], R2 ;  /* 0x00007002000075a7 */ /* 0x0022e400080011ff */
[----:B---3--:R-:W-:Y:S05]  /*9580*/  @!P0 NANOSLEEP.SYNCS 0x989680 ;  /* 0x009896800000895d */ /* 0x008fea0003900000 */
[----:B------:R-:W3:Y:S02]  /*9590*/  @!P0 SYNCS.PHASECHK.TRANS64 P0, [R0+URZ+0x70], R2 ;  /* 0x00007002000085a7 */ /* 0x000ee400080010ff */
[----:B---3--:R-:W-:Y:S05]  /*95a0*/  @!P0 BRA `(.L_x_171) ;  /* 0xfffffffc00f08947 */ /* 0x008fea000383ffff */
[----:B------:R-:W-:Y:S05]  /*95b0*/  BRA `(.L_x_172) ;  /* 0xffffffb000b87947 */ /* 0x000fea000383ffff */
.L_x_81:
[----:B-1----:R-:W-:-:S07]  /*95c0*/  MOV R0, UR7 ;  /* 0x0000000700007c02 */ /* 0x002fce0008000f00 */
.L_x_173:
[----:B-1----:R1:W3:Y:S02]  /*95d0*/  SYNCS.PHASECHK.TRANS64.TRYWAIT P0, [R0+URZ+0x78], R2 ;  /* 0x00007802000075a7 */ /* 0x0022e400080011ff */
[----:B---3--:R-:W-:Y:S05]  /*95e0*/  @!P0 NANOSLEEP.SYNCS 0x989680 ;  /* 0x009896800000895d */ /* 0x008fea0003900000 */
[----:B------:R-:W3:Y:S02]  /*95f0*/  @!P0 SYNCS.PHASECHK.TRANS64 P0, [R0+URZ+0x78], R2 ;  /* 0x00007802000085a7 */ /* 0x000ee400080010ff */
[----:B---3--:R-:W-:Y:S05]  /*9600*/  @!P0 BRA `(.L_x_173) ;  /* 0xfffffffc00f08947 */ /* 0x008fea000383ffff */
[----:B------:R-:W-:Y:S05]  /*9610*/  BRA `(.L_x_174) ;  /* 0xffffffb000a87947 */ /* 0x000fea000383ffff */
.L_x_82:
[----:B-1----:R-:W-:-:S07]  /*9620*/  MOV R0, UR7 ;  /* 0x0000000700007c02 */ /* 0x002fce0008000f00 */
.L_x_175:
[----:B-1----:R1:W3:Y:S02]  /*9630*/  SYNCS.PHASECHK.TRANS64.TRYWAIT P0, [R0+URZ+0x80], R2 ;  /* 0x00008002000075a7 */ /* 0x0022e400080011ff */
[----:B---3--:R-:W-:Y:S05]  /*9640*/  @!P0 NANOSLEEP.SYNCS 0x989680 ;  /* 0x009896800000895d */ /* 0x008fea0003900000 */
[----:B------:R-:W3:Y:S02]  /*9650*/  @!P0 SYNCS.PHASECHK.TRANS64 P0, [R0+URZ+0x80], R2 ;  /* 0x00008002000085a7 */ /* 0x000ee400080010ff */
[----:B---3--:R-:W-:Y:S05]  /*9660*/  @!P0 BRA `(.L_x_175) ;  /* 0xfffffffc00f08947 */ /* 0x008fea000383ffff */
[----:B------:R-:W-:Y:S05]  /*9670*/  BRA `(.L_x_176) ;  /* 0xffffffb000987947 */ /* 0x000fea000383ffff */
.L_x_84:
[----:B--2---:R2:W4:Y:S02]  /*9680*/  SYNCS.PHASECHK.TRANS64.TRYWAIT P0, [R0+URZ+0xa0], R2 ;  /* 0x0000a002000075a7 */ /* 0x00452400080011ff */
[----:B----4-:R-:W-:Y:S05]  /*9690*/  @!P0 NANOSLEEP.SYNCS 0x989680 ;  /* 0x009896800000895d */ /* 0x010fea0003900000 */
[----:B------:R-:W4:Y:S02]  /*96a0*/  @!P0 SYNCS.PHASECHK.TRANS64 P0, [R0+URZ+0xa0], R2 ;  /* 0x0000a002000085a7 */ /* 0x000f2400080010ff */
[----:B----4-:R-:W-:Y:S05]  /*96b0*/  @!P0 BRA `(.L_x_84) ;  /* 0xfffffffc00f08947 */ /* 0x010fea000383ffff */
[----:B------:R-:W-:Y:S05]  /*96c0*/  BRA `(.L_x_177) ;  /* 0xffffffb400607947 */ /* 0x000fea000383ffff */
.L_x_95:
[----:B-1----:R-:W-:Y:S04]  /*96d0*/  MOV R2, UR48 ;  /* 0x0000003000027c02 */ /* 0x002fe80008000f00 */
[----:B------:R1:W3:Y:S03]  /*96e0*/  SYNCS.PHASECHK.TRANS64.TRYWAIT P1, [R2+URZ+0x50], R3 ;  /* 0x00005003020075a7 */ /* 0x0002e600080211ff */
[----:B---3--:R-:W-:Y:S05]  /*96f0*/  @!P1 NANOSLEEP.SYNCS 0x989680 ;  /* 0x009896800000995d */ /* 0x008fea0003900000 */
[----:B------:R-:W3:Y:S02]  /*9700*/  @!P1 SYNCS.PHASECHK.TRANS64 P1, [R2+URZ+0x50], R3 ;  /* 0x00005003020095a7 */ /* 0x000ee400080210ff */
[----:B---3--:R-:W-:Y:S05]  /*9710*/  @!P1 BRA `(.L_x_95) ;  /* 0xfffffffc00ec9947 */ /* 0x008fea000383ffff */
[----:B------:R-:W-:Y:S05]  /*9720*/  BRA `(.L_x_94) ;  /* 0xffffffc0006c7947 */ /* 0x000fea000383ffff */
.L_x_97:
[----:B-1----:R1:W4:Y:S02]  /*9730*/  SYNCS.PHASECHK.TRANS64.TRYWAIT P0, [R64+URZ+0xc0], R0 ;  /* 0x0000c000400075a7 */ /* 0x00232400080011ff */
[----:B----4-:R-:W-:Y:S05]  /*9740*/  @!P0 NANOSLEEP.SYNCS 0x989680 ;  /* 0x009896800000895d */ /* 0x010fea0003900000 */
[----:B------:R-:W4:Y:S02]  /*9750*/  @!P0 SYNCS.PHASECHK.TRANS64 P0, [R64+URZ+0xc0], R0 ;  /* 0x0000c000400085a7 */ /* 0x000f2400080010ff */
[----:B----4-:R-:W-:Y:S05]  /*9760*/  @!P0 BRA `(.L_x_97) ;  /* 0xfffffffc00f08947 */ /* 0x010fea000383ffff */
[----:B------:R-:W-:Y:S05]  /*9770*/  BRA `(.L_x_96) ;  /* 0xffffffc000947947 */ /* 0x000fea000383ffff */
.L_x_106:
[----:B--2---:R2:W4:Y:S02]  /*9780*/  SYNCS.PHASECHK.TRANS64.TRYWAIT P0, [R2+URZ+0x50], R0 ;  /* 0x00005000020075a7 */ /* 0x00452400080011ff */
[----:B----4-:R-:W-:Y:S05]  /*9790*/  @!P0 NANOSLEEP.SYNCS 0x989680 ;  /* 0x009896800000895d */ /* 0x010fea0003900000 */
[----:B------:R-:W4:Y:S02]  /*97a0*/  @!P0 SYNCS.PHASECHK.TRANS64 P0, [R2+URZ+0x50], R0 ;  /* 0x00005000020085a7 */ /* 0x000f2400080010ff */
[----:B----4-:R-:W-:Y:S05]  /*97b0*/  @!P0 BRA `(.L_x_106) ;  /* 0xfffffffc00f08947 */ /* 0x010fea000383ffff */
[----:B------:R-:W-:Y:S05]  /*97c0*/  BRA `(.L_x_105) ;  /* 0xffffffcc00707947 */ /* 0x000fea000383ffff */
.L_x_114:
[----:B--2---:R2:W4:Y:S02]  /*97d0*/  SYNCS.PHASECHK.TRANS64.TRYWAIT P0, [R0+URZ+0x50], R6 ;  /* 0x00005006000075a7 */ /* 0x00452400080011ff */
[----:B----4-:R-:W-:Y:S05]  /*97e0*/  @!P0 NANOSLEEP.SYNCS 0x989680 ;  /* 0x009896800000895d */ /* 0x010fea0003900000 */
[----:B------:R-:W4:Y:S02]  /*97f0*/  @!P0 SYNCS.PHASECHK.TRANS64 P0, [R0+URZ+0x50], R6 ;  /* 0x00005006000085a7 */ /* 0x000f2400080010ff */
[----:B----4-:R-:W-:Y:S05]  /*9800*/  @!P0 BRA `(.L_x_114) ;  /* 0xfffffffc00f08947 */ /* 0x010fea000383ffff */
[----:B------:R-:W-:Y:S05]  /*9810*/  BRA `(.L_x_113) ;  /* 0xffffffd800707947 */ /* 0x000fea000383ffff */
.L_x_122:
[----:B--2---:R2:W4:Y:S02]  /*9820*/  SYNCS.PHASECHK.TRANS64.TRYWAIT P0, [R0+URZ+0x50], R5 ;  /* 0x00005005000075a7 */ /* 0x00452400080011ff */
[----:B----4-:R-:W-:Y:S05]  /*9830*/  @!P0 NANOSLEEP.SYNCS 0x989680 ;  /* 0x009896800000895d */ /* 0x010fea0003900000 */
[----:B------:R-:W4:Y:S02]  /*9840*/  @!P0 SYNCS.PHASECHK.TRANS64 P0, [R0+URZ+0x50], R5 ;  /* 0x00005005000085a7 */ /* 0x000f2400080010ff */
[----:B----4-:R-:W-:Y:S05]  /*9850*/  @!P0 BRA `(.L_x_122) ;  /* 0xfffffffc00f08947 */ /* 0x010fea000383ffff */
[----:B------:R-:W-:Y:S05]  /*9860*/  BRA `(.L_x_121) ;  /* 0xffffffe400707947 */ /* 0x000fea000383ffff */
        .weak           $__internal_0_$__cuda_sm10x_tcgen05_guardrail_trap_col_being_dealloced_not_returned_by_alloc
        .type           $__internal_0_$__cuda_sm10x_tcgen05_guardrail_trap_col_being_dealloced_not_returned_by_alloc,@function
        .size           $__internal_0_$__cuda_sm10x_tcgen05_guardrail_trap_col_being_dealloced_not_returned_by_alloc,($__internal_1_$__cuda_sm10x_tcgen05_guardrail_trap_phase_invalid_during_alloc - $__internal_0_$__cuda_sm10x_tcgen05_guardrail_trap_col_being_dealloced_not_returned_by_alloc)
$__internal_0_$__cuda_sm10x_tcgen05_guardrail_trap_col_being_dealloced_not_returned_by_alloc:
[----:B------:R-:W-:Y:S05]  /*9870*/  BPT.TRAP 0x1 ;  /* 0x000000040000795c */ /* 0x000fea0000300000 */
[----:B------:R-:W-:-:S04]  /*9880*/  HFMA2 R3, -RZ, RZ, 0, 0 ;  /* 0x00000000ff037431 */ /* 0x000fc800000001ff */
[----:B------:R-:W-:Y:S05]  /*9890*/  RET.REL.NODEC R2 `(_ZN7cutlass13device_kernelINS_4gemm6kernel13GemmUniversalIN4cute5tupleIJiiiiEEENS1_10collective13CollectiveMmaINS1_35MainloopSm100TmaUmmaWarpSpecializedILi5ELi2ELi4ENS5_IJNS4_1CILi1EEESB_SB_EEEEENS5_IJNSA_ILi128EEESE_NSA_ILi32EEEEEENS_10bfloat16_tENS5_IJlSB_lEEESH_SI_NS4_8TiledMMAINS4_8MMA_AtomIJNS4_20SM100_MMA_F16BF16_SSISH_SH_fLi128ELi128ELNS4_4UMMA5MajorE0ELSN_0ELNSM_7ScaleInE0ELSO_0EEEEEENS4_6LayoutISC_NS5_IJNSA_ILi0EEESS_SS_EEEEENS5_IJNS4_10UnderscoreESV_SV_EEEEENS4_13SM90_TMA_LOADENS4_14ComposedLayoutINS4_7SwizzleILi2ELi4ELi3EEENS4_18smem_ptr_flag_bitsILi16EEENSR_INS5_IJNSA_ILi8EEESF_EEENS5_IJSF_SB_EEEEEEEvNS4_8identityESY_S18_vS19_EENS_8epilogue10collective18CollectiveEpilogueINS1B_23Sm100TmaWarpSpecializedILi4ELi2ELi32ELb1ELb0EEEJSG_NS5_IJNSR_ISE_SB_EENSR_ISF_SB_EEEEESH_SI_SH_SI_NS1B_6fusion15FusionCallbacksIS1F_NS1J_17LinearCombinationISH_fSH_fLNS_15FloatRoundStyleE2EEESG_S1I_JEEENS4_5SM1004TMEM4LOAD26SM100_TMEM_LOAD_32dp32b32xESY_S18_NS4_39AutoVectorizingCopyWithAssumedAlignmentILi128EEENS4_14SM90_TMA_STOREES18_S1U_S1U_EEEvvEEEEvNT_6ParamsE) ;  /* 0xffffff6402d87950 */ /* 0x000fea0003c3ffff */
        .weak           $__internal_1_$__cuda_sm10x_tcgen05_guardrail_trap_phase_invalid_during_alloc
        .type           $__internal_1_$__cuda_sm10x_tcgen05_guardrail_trap_phase_invalid_during_alloc,@function
        .size           $__internal_1_$__cuda_sm10x_tcgen05_guardrail_trap_phase_invalid_during_alloc,($__internal_2_$__cuda_sm10x_tcgen05_guardrail_trap_unallocated_columns_being_dealloced - $__internal_1_$__cuda_sm10x_tcgen05_guardrail_trap_phase_invalid_during_alloc)
$__internal_1_$__cuda_sm10x_tcgen05_guardrail_trap_phase_invalid_during_alloc:
[----:B------:R-:W-:Y:S05]  /*98a0*/  BPT.TRAP 0x1 ;  /* 0x000000040000795c */ /* 0x000fea0000300000 */
[----:B------:R-:W-:-:S04]  /*98b0*/  MOV R3, 0x0 ;  /* 0x0000000000037802 */ /* 0x000fc80000000f00 */
[----:B------:R-:W-:Y:S05]  /*98c0*/  RET.REL.NODEC R2 `(_ZN7cutlass13device_kernelINS_4gemm6kernel13GemmUniversalIN4cute5tupleIJiiiiEEENS1_10collective13CollectiveMmaINS1_35MainloopSm100TmaUmmaWarpSpecializedILi5ELi2ELi4ENS5_IJNS4_1CILi1EEESB_SB_EEEEENS5_IJNSA_ILi128EEESE_NSA_ILi32EEEEEENS_10bfloat16_tENS5_IJlSB_lEEESH_SI_NS4_8TiledMMAINS4_8MMA_AtomIJNS4_20SM100_MMA_F16BF16_SSISH_SH_fLi128ELi128ELNS4_4UMMA5MajorE0ELSN_0ELNSM_7ScaleInE0ELSO_0EEEEEENS4_6LayoutISC_NS5_IJNSA_ILi0EEESS_SS_EEEEENS5_IJNS4_10UnderscoreESV_SV_EEEEENS4_13SM90_TMA_LOADENS4_14ComposedLayoutINS4_7SwizzleILi2ELi4ELi3EEENS4_18smem_ptr_flag_bitsILi16EEENSR_INS5_IJNSA_ILi8EEESF_EEENS5_IJSF_SB_EEEEEEEvNS4_8identityESY_S18_vS19_EENS_8epilogue10collective18CollectiveEpilogueINS1B_23Sm100TmaWarpSpecializedILi4ELi2ELi32ELb1ELb0EEEJSG_NS5_IJNSR_ISE_SB_EENSR_ISF_SB_EEEEESH_SI_SH_SI_NS1B_6fusion15FusionCallbacksIS1F_NS1J_17LinearCombinationISH_fSH_fLNS_15FloatRoundStyleE2EEESG_S1I_JEEENS4_5SM1004TMEM4LOAD26SM100_TMEM_LOAD_32dp32b32xESY_S18_NS4_39AutoVectorizingCopyWithAssumedAlignmentILi128EEENS4_14SM90_TMA_STOREES18_S1U_S1U_EEEvvEEEEvNT_6ParamsE) ;  /* 0xffffff6402cc7950 */ /* 0x000fea0003c3ffff */
        .weak           $__internal_2_$__cuda_sm10x_tcgen05_guardrail_trap_unallocated_columns_being_dealloced
        .type           $__internal_2_$__cuda_sm10x_tcgen05_guardrail_trap_unallocated_columns_being_dealloced,@function
        .size           $__internal_2_$__cuda_sm10x_tcgen05_guardrail_trap_unallocated_columns_being_dealloced,(.L_x_179 - $__internal_2_$__cuda_sm10x_tcgen05_guardrail_trap_unallocated_columns_being_dealloced)
$__internal_2_$__cuda_sm10x_tcgen05_guardrail_trap_unallocated_columns_being_dealloced:
[----:B------:R-:W-:Y:S05]  /*98d0*/  BPT.TRAP 0x1 ;  /* 0x000000040000795c */ /* 0x000fea0000300000 */
[----:B------:R-:W-:-:S04]  /*98e0*/  HFMA2 R3, -RZ, RZ, 0, 0 ;  /* 0x00000000ff037431 */ /* 0x000fc800000001ff */
[----:B------:R-:W-:Y:S05]  /*98f0*/  RET.REL.NODEC R2 `(_ZN7cutlass13device_kernelINS_4gemm6kernel13GemmUniversalIN4cute5tupleIJiiiiEEENS1_10collective13CollectiveMmaINS1_35MainloopSm100TmaUmmaWarpSpecializedILi5ELi2ELi4ENS5_IJNS4_1CILi1EEESB_SB_EEEEENS5_IJNSA_ILi128EEESE_NSA_ILi32EEEEEENS_10bfloat16_tENS5_IJlSB_lEEESH_SI_NS4_8TiledMMAINS4_8MMA_AtomIJNS4_20SM100_MMA_F16BF16_SSISH_SH_fLi128ELi128ELNS4_4UMMA5MajorE0ELSN_0ELNSM_7ScaleInE0ELSO_0EEEEEENS4_6LayoutISC_NS5_IJNSA_ILi0EEESS_SS_EEEEENS5_IJNS4_10UnderscoreESV_SV_EEEEENS4_13SM90_TMA_LOADENS4_14ComposedLayoutINS4_7SwizzleILi2ELi4ELi3EEENS4_18smem_ptr_flag_bitsILi16EEENSR_INS5_IJNSA_ILi8EEESF_EEENS5_IJSF_SB_EEEEEEEvNS4_8identityESY_S18_vS19_EENS_8epilogue10collective18CollectiveEpilogueINS1B_23Sm100TmaWarpSpecializedILi4ELi2ELi32ELb1ELb0EEEJSG_NS5_IJNSR_ISE_SB_EENSR_ISF_SB_EEEEESH_SI_SH_SI_NS1B_6fusion15FusionCallbacksIS1F_NS1J_17LinearCombinationISH_fSH_fLNS_15FloatRoundStyleE2EEESG_S1I_JEEENS4_5SM1004TMEM4LOAD26SM100_TMEM_LOAD_32dp32b32xESY_S18_NS4_39AutoVectorizingCopyWithAssumedAlignmentILi128EEENS4_14SM90_TMA_STOREES18_S1U_S1U_EEEvvEEEEvNT_6ParamsE) ;  /* 0xffffff6402c07950 */ /* 0x000fea0003c3ffff */
.L_x_178:
[----:B------:R-:W-:-:S00]  /*9900*/  BRA `(.L_x_178) ;  /* 0xfffffffc00fc7947 */ /* 0x000fc0000383ffff */
[----:B------:R-:W-:-:S00]  /*9910*/  NOP ;  /* 0x0000000000007918 */ /* 0x000fc00000000000 */
        /* <DEDUP_REMOVED lines=14> */
.L_x_179:


//--------------------- .nv.global.init           --------------------------
	.section	.nv.global.init,"aw",@progbits
.nv.global.init:
	.type		$str$27,@object
	.size		$str$27,($str$28 - $str$27)
$str$27:
        /*0000*/ 	.byte	0x28, 0x61, 0x64, 0x64, 0x72, 0x65, 0x73, 0x73, 0x20, 0x26, 0x20, 0x6d, 0x61, 0x73, 0x6b, 0x29
        /*0010*/ 	.byte	0x20, 0x3d, 0x3d, 0x20, 0x30, 0x00
	.type		$str$28,@object
	.size		$str$28,($str$26 - $str$28)
$str$28:
        /*0016*/ 	.byte	0x2f, 0x74, 0x6d, 0x70, 0x2f, 0x63, 0x75, 0x74, 0x6c, 0x61, 0x73, 0x73, 0x5f, 0x73, 0x77, 0x65
        /*0026*/ 	.byte	0x65, 0x70, 0x5f, 0x73, 0x72, 0x63, 0x2f, 0x69, 0x6e, 0x63, 0x6c, 0x75, 0x64, 0x65, 0x2f, 0x63
        /*0036*/ 	.byte	0x75, 0x74, 0x65, 0x2f, 0x70, 0x6f, 0x69, 0x6e, 0x74, 0x65, 0x72, 0x5f, 0x66, 0x6c, 0x61, 0x67
        /*0046*/ 	.byte	0x67, 0x65, 0x64, 0x2e, 0x68, 0x70, 0x70, 0x00
	.type		$str$26,@object
	.size		$str$26,($str$25 - $str$26)
$str$26:
        /*004e*/ 	.byte	0x2f, 0x74, 0x6d, 0x70, 0x2f, 0x63, 0x75, 0x74, 0x6c, 0x61, 0x73, 0x73, 0x5f, 0x73, 0x77, 0x65
        /*005e*/ 	.byte	0x65, 0x70, 0x5f, 0x73, 0x72, 0x63, 0x2f, 0x69, 0x6e, 0x63, 0x6c, 0x75, 0x64, 0x65, 0x2f, 0x63
        /*006e*/ 	.byte	0x75, 0x74, 0x65, 0x2f, 0x61, 0x74, 0x6f, 0x6d, 0x2f, 0x63, 0x6f, 0x70, 0x79, 0x5f, 0x74, 0x72
        /*007e*/ 	.byte	0x61, 0x69, 0x74, 0x73, 0x5f, 0x73, 0x6d, 0x31, 0x30, 0x30, 0x2e, 0x68, 0x70, 0x70, 0x00
	.type		$str$25,@object
	.size		$str$25,(__unnamed_1 - $str$25)
$str$25:
        /*008d*/ 	.byte	0x28, 0x28, 0x75, 0x69, 0x6e, 0x74, 0x33, 0x32, 0x5f, 0x74, 0x28, 0x74, 0x68, 0x72, 0x65, 0x61
        /*009d*/ 	.byte	0x64, 0x49, 0x64, 0x78, 0x2e, 0x78, 0x29, 0x20, 0x2f, 0x20, 0x33, 0x32, 0x29, 0x20, 0x25, 0x20
        /*00ad*/ 	.byte	0x34, 0x29, 0x20, 0x3d, 0x3d, 0x20, 0x28, 0x28, 0x28, 0x74, 0x6d, 0x65, 0x6d, 0x5f, 0x61, 0x64
        /*00bd*/ 	.byte	0x64, 0x72, 0x20, 0x3e, 0x3e, 0x20, 0x31, 0x36, 0x29, 0x20, 0x2f, 0x20, 0x33, 0x32, 0x29, 0x20
        /*00cd*/ 	.byte	0x25, 0x20, 0x34, 0x29, 0x00
	.type		__unnamed_1,@object
	.size		__unnamed_1,(__unnamed_2 - __unnamed_1)
__unnamed_1:
        /*00d2*/ 	.byte	0x61, 0x75, 0x74, 0x6f, 0x20, 0x63, 0x75, 0x74, 0x65, 0x3a, 0x3a, 0x61, 0x73, 0x5f, 0x70, 0x6f
        /* <DEDUP_REMOVED lines=24> */
        /*0262*/ 	.byte	0x34, 0x30, 0x39, 0x36, 0x3e, 0x3e, 0x3e, 0x3e, 0x5d, 0x00
	.type		__unnamed_2,@object
	.size		__unnamed_2,(.L_2 - __unnamed_2)
__unnamed_2:
        /* <DEDUP_REMOVED lines=42> */
        /*050c*/ 	.byte	0x3e, 0x3e, 0x5d, 0x00
.L_2:


//--------------------- .nv.shared._ZN7cutlass13device_kernelINS_4gemm6kernel13GemmUniversalIN4cute5tupleIJiiiiEEENS1_10collective13CollectiveMmaINS1_35MainloopSm100TmaUmmaWarpSpecializedILi5ELi2ELi4ENS5_IJNS4_1CILi1EEESB_SB_EEEEENS5_IJNSA_ILi128EEESE_NSA_ILi32EEEEEENS_10bfloat16_tENS5_IJlSB_lEEESH_SI_NS4_8TiledMMAINS4_8MMA_AtomIJNS4_20SM100_MMA_F16BF16_SSISH_SH_fLi128ELi128ELNS4_4UMMA5MajorE0ELSN_0ELNSM_7ScaleInE0ELSO_0EEEEEENS4_6LayoutISC_NS5_IJNSA_ILi0EEESS_SS_EEEEENS5_IJNS4_10UnderscoreESV_SV_EEEEENS4_13SM90_TMA_LOADENS4_14ComposedLayoutINS4_7SwizzleILi2ELi4ELi3EEENS4_18smem_ptr_flag_bitsILi16EEENSR_INS5_IJNSA_ILi8EEESF_EEENS5_IJSF_SB_EEEEEEEvNS4_8identityESY_S18_vS19_EENS_8epilogue10collective18CollectiveEpilogueINS1B_23Sm100TmaWarpSpecializedILi4ELi2ELi32ELb1ELb0EEEJSG_NS5_IJNSR_ISE_SB_EENSR_ISF_SB_EEEEESH_SI_SH_SI_NS1B_6fusion15FusionCallbacksIS1F_NS1J_17LinearCombinationISH_fSH_fLNS_15FloatRoundStyleE2EEESG_S1I_JEEENS4_5SM1004TMEM4LOAD26SM100_TMEM_LOAD_32dp32b32xESY_S18_NS4_39AutoVectorizingCopyWithAssumedAlignmentILi128EEENS4_14SM90_TMA_STOREES18_S1U_S1U_EEEvvEEEEvNT_6ParamsE --------------------------
	.section	.nv.shared._ZN7cutlass13device_kernelINS_4gemm6kernel13GemmUniversalIN4cute5tupleIJiiiiEEENS1_10collective13CollectiveMmaINS1_35MainloopSm100TmaUmmaWarpSpecializedILi5ELi2ELi4ENS5_IJNS4_1CILi1EEESB_SB_EEEEENS5_IJNSA_ILi128EEESE_NSA_ILi32EEEEEENS_10bfloat16_tENS5_IJlSB_lEEESH_SI_NS4_8TiledMMAINS4_8MMA_AtomIJNS4_20SM100_MMA_F16BF16_SSISH_SH_fLi128ELi128ELNS4_4UMMA5MajorE0ELSN_0ELNSM_7ScaleInE0ELSO_0EEEEEENS4_6LayoutISC_NS5_IJNSA_ILi0EEESS_SS_EEEEENS5_IJNS4_10UnderscoreESV_SV_EEEEENS4_13SM90_TMA_LOADENS4_14ComposedLayoutINS4_7SwizzleILi2ELi4ELi3EEENS4_18smem_ptr_flag_bitsILi16EEENSR_INS5_IJNSA_ILi8EEESF_EEENS5_IJSF_SB_EEEEEEEvNS4_8identityESY_S18_vS19_EENS_8epilogue10collective18CollectiveEpilogueINS1B_23Sm100TmaWarpSpecializedILi4ELi2ELi32ELb1ELb0EEEJSG_NS5_IJNSR_ISE_SB_EENSR_ISF_SB_EEEEESH_SI_SH_SI_NS1B_6fusion15FusionCallbacksIS1F_NS1J_17LinearCombinationISH_fSH_fLNS_15FloatRoundStyleE2EEESG_S1I_JEEENS4_5SM1004TMEM4LOAD26SM100_TMEM_LOAD_32dp32b32xESY_S18_NS4_39AutoVectorizingCopyWithAssumedAlignmentILi128EEENS4_14SM90_TMA_STOREES18_S1U_S1U_EEEvvEEEEvNT_6ParamsE,"aw",@nobits
	.sectionflags	@""
	.align	16
	.zero		1024


//--------------------- .nv.shared.reserved.0     --------------------------
	.section	.nv.shared.reserved.0,"aw",@nobits
	.weak		__nv_reservedSMEM_offset_0_alias
	.size		__nv_reservedSMEM_offset_0_alias, 0, 64
	.other		__nv_reservedSMEM_offset_0_alias,@"STO_CUDA_RESERVED_SHARED STV_DEFAULT"
__nv_reservedSMEM_offset_0_alias:
	.zero		0
.nv.shared.reserved.0:
	.zero		64
	.weak		__nv_reservedSMEM_tcgen05_partition
	.type		__nv_reservedSMEM_tcgen05_partition,@object
	.size		__nv_reservedSMEM_tcgen05_partition,(.L_0 - __nv_reservedSMEM_tcgen05_partition)
__nv_reservedSMEM_tcgen05_partition:
	.zero		32
.L_0:


//--------------------- .nv.global                --------------------------
	.section	.nv.global,"aw",@nobits
.nv.global:
	.type		_ZN39_INTERNAL_e6f8d0d2_4_k_cu_bb687853_76784cute1_E,@object
	.size		_ZN39_INTERNAL_e6f8d0d2_4_k_cu_bb687853_76784cute1_E,(_ZN39_INTERNAL_e6f8d0d2_4_k_cu_bb687853_76784cuda3std3__45__cpo6cbeginE - _ZN39_INTERNAL_e6f8d0d2_4_k_cu_bb687853_76784cute1_E)
_ZN39_INTERNAL_e6f8d0d2_4_k_cu_bb687853_76784cute1_E:
	.zero		1
	.type		_ZN39_INTERNAL_e6f8d0d2_4_k_cu_bb687853_76784cuda3std3__45__cpo6cbeginE,@object
	.size		_ZN39_INTERNAL_e6f8d0d2_4_k_cu_bb687853_76784cuda3std3__45__cpo6cbeginE,(_ZN39_INTERNAL_e6f8d0d2_4_k_cu_bb687853_76784cuda3std3__48in_placeE - _ZN39_INTERNAL_e6f8d0d2_4_k_cu_bb687853_76784cuda3std3__45__cpo6cbeginE)
_ZN39_INTERNAL_e6f8d0d2_4_k_cu_bb687853_76784cuda3std3__45__cpo6cbeginE:
	.zero		1
	.type		_ZN39_INTERNAL_e6f8d0d2_4_k_cu_bb687853_76784cuda3std3__48in_placeE,@object
	.size		_ZN39_INTERNAL_e6f8d0d2_4_k_cu_bb687853_76784cuda3std3__48in_placeE,(_ZN39_INTERNAL_e6f8d0d2_4_k_cu_bb687853_76784cuda3std6ranges3__45__cpo9iter_moveE - _ZN39_INTERNAL_e6f8d0d2_4_k_cu_bb687853_76784cuda3std3__48in_placeE)
_ZN39_INTERNAL_e6f8d0d2_4_k_cu_bb687853_76784cuda3std3__48in_placeE:
	.zero		1
	.type		_ZN39_INTERNAL_e6f8d0d2_4_k_cu_bb687853_76784cuda3std6ranges3__45__cpo9iter_moveE,@object
	.size		_ZN39_INTERNAL_e6f8d0d2_4_k_cu_bb687853_76784cuda3std6ranges3__45__cpo9iter_moveE,(_ZN39_INTERNAL_e6f8d0d2_4_k_cu_bb687853_76784cuda3std3__45__cpo5beginE - _ZN39_INTERNAL_e6f8d0d2_4_k_cu_bb687853_76784cuda3std6ranges3__45__cpo9iter_moveE)
_ZN39_INTERNAL_e6f8d0d2_4_k_cu_bb687853_76784cuda3std6ranges3__45__cpo9iter_moveE:
	.zero		1
	.type		_ZN39_INTERNAL_e6f8d0d2_4_k_cu_bb687853_76784cuda3std3__45__cpo5beginE,@object
	.size		_ZN39_INTERNAL_e6f8d0d2_4_k_cu_bb687853_76784cuda3std3__45__cpo5beginE,(_ZN39_INTERNAL_e6f8d0d2_4_k_cu_bb687853_76784cuda3std3__441_GLOBAL__N__e6f8d0d2_4_k_cu_bb687853_76786ignoreE - _ZN39_INTERNAL_e6f8d0d2_4_k_cu_bb687853_76784cuda3std3__45__cpo5beginE)
_ZN39_INTERNAL_e6f8d0d2_4_k_cu_bb687853_76784cuda3std3__45__cpo5beginE:
	.zero		1
	.type		_ZN39_INTERNAL_e6f8d0d2_4_k_cu_bb687853_76784cuda3std3__441_GLOBAL__N__e6f8d0d2_4_k_cu_bb687853_76786ignoreE,@object
	.size		_ZN39_INTERNAL_e6f8d0d2_4_k_cu_bb687853_76784cuda3std3__441_GLOBAL__N__e6f8d0d2_4_k_cu_bb687853_76786ignoreE,(_ZN39_INTERNAL_e6f8d0d2_4_k_cu_bb687853_76784cute7productE - _ZN39_INTERNAL_e6f8d0d2_4_k_cu_bb687853_76784cuda3std3__441_GLOBAL__N__e6f8d0d2_4_k_cu_bb687853_76786ignoreE)
_ZN39_INTERNAL_e6f8d0d2_4_k_cu_bb687853_76784cuda3std3__441_GLOBAL__N__e6f8d0d2_4_k_cu_bb687853_76786ignoreE:
	.zero		1
	.type		_ZN39_INTERNAL_e6f8d0d2_4_k_cu_bb687853_76784cute7productE,@object
	.size		_ZN39_INTERNAL_e6f8d0d2_4_k_cu_bb687853_76784cute7productE,(_ZN39_INTERNAL_e6f8d0d2_4_k_cu_bb687853_76784cuda3std3__45__cpo3endE - _ZN39_INTERNAL_e6f8d0d2_4_k_cu_bb687853_76784cute7productE)
_ZN39_INTERNAL_e6f8d0d2_4_k_cu_bb687853_76784cute7productE:
	.zero		1
	.type		_ZN39_INTERNAL_e6f8d0d2_4_k_cu_bb687853_76784cuda3std3__45__cpo3endE,@object
	.size		_ZN39_INTERNAL_e6f8d0d2_4_k_cu_bb687853_76784cuda3std3__45__cpo3endE,(_ZN39_INTERNAL_e6f8d0d2_4_k_cu_bb687853_76784cuda3std3__419piecewise_constructE - _ZN39_INTERNAL_e6f8d0d2_4_k_cu_bb687853_76784cuda3std3__45__cpo3endE)
_ZN39_INTERNAL_e6f8d0d2_4_k_cu_bb687853_76784cuda3std3__45__cpo3endE:
	.zero		1
	.type		_ZN39_INTERNAL_e6f8d0d2_4_k_cu_bb687853_76784cuda3std3__419piecewise_constructE,@object
	.size		_ZN39_INTERNAL_e6f8d0d2_4_k_cu_bb687853_76784cuda3std3__419piecewise_constructE,(_ZN39_INTERNAL_e6f8d0d2_4_k_cu_bb687853_76784cuda3std3__45__cpo4cendE - _ZN39_INTERNAL_e6f8d0d2_4_k_cu_bb687853_76784cuda3std3__419piecewise_constructE)
_ZN39_INTERNAL_e6f8d0d2_4_k_cu_bb687853_76784cuda3std3__419piecewise_constructE:
	.zero		1
	.type		_ZN39_INTERNAL_e6f8d0d2_4_k_cu_bb687853_76784cuda3std3__45__cpo4cendE,@object
	.size		_ZN39_INTERNAL_e6f8d0d2_4_k_cu_bb687853_76784cuda3std3__45__cpo4cendE,(_ZN39_INTERNAL_e6f8d0d2_4_k_cu_bb687853_76784cuda3std6ranges3__45__cpo4swapE - _ZN39_INTERNAL_e6f8d0d2_4_k_cu_bb687853_76784cuda3std3__45__cpo4cendE)
_ZN39_INTERNAL_e6f8d0d2_4_k_cu_bb687853_76784cuda3std3__45__cpo4cendE:
	.zero		1
	.type		_ZN39_INTERNAL_e6f8d0d2_4_k_cu_bb687853_76784cuda3std6ranges3__45__cpo4swapE,@object
	.size		_ZN39_INTERNAL_e6f8d0d2_4_k_cu_bb687853_76784cuda3std6ranges3__45__cpo4swapE,(.L_10 - _ZN39_INTERNAL_e6f8d0d2_4_k_cu_bb687853_76784cuda3std6ranges3__45__cpo4swapE)
_ZN39_INTERNAL_e6f8d0d2_4_k_cu_bb687853_76784cuda3std6ranges3__45__cpo4swapE:
	.zero		1
.L_10:


//--------------------- .nv.constant0._ZN7cutlass13device_kernelINS_4gemm6kernel13GemmUniversalIN4cute5tupleIJiiiiEEENS1_10collective13CollectiveMmaINS1_35MainloopSm100TmaUmmaWarpSpecializedILi5ELi2ELi4ENS5_IJNS4_1CILi1EEESB_SB_EEEEENS5_IJNSA_ILi128EEESE_NSA_ILi32EEEEEENS_10bfloat16_tENS5_IJlSB_lEEESH_SI_NS4_8TiledMMAINS4_8MMA_AtomIJNS4_20SM100_MMA_F16BF16_SSISH_SH_fLi128ELi128ELNS4_4UMMA5MajorE0ELSN_0ELNSM_7ScaleInE0ELSO_0EEEEEENS4_6LayoutISC_NS5_IJNSA_ILi0EEESS_SS_EEEEENS5_IJNS4_10UnderscoreESV_SV_EEEEENS4_13SM90_TMA_LOADENS4_14ComposedLayoutINS4_7SwizzleILi2ELi4ELi3EEENS4_18smem_ptr_flag_bitsILi16EEENSR_INS5_IJNSA_ILi8EEESF_EEENS5_IJSF_SB_EEEEEEEvNS4_8identityESY_S18_vS19_EENS_8epilogue10collective18CollectiveEpilogueINS1B_23Sm100TmaWarpSpecializedILi4ELi2ELi32ELb1ELb0EEEJSG_NS5_IJNSR_ISE_SB_EENSR_ISF_SB_EEEEESH_SI_SH_SI_NS1B_6fusion15FusionCallbacksIS1F_NS1J_17LinearCombinationISH_fSH_fLNS_15FloatRoundStyleE2EEESG_S1I_JEEENS4_5SM1004TMEM4LOAD26SM100_TMEM_LOAD_32dp32b32xESY_S18_NS4_39AutoVectorizingCopyWithAssumedAlignmentILi128EEENS4_14SM90_TMA_STOREES18_S1U_S1U_EEEvvEEEEvNT_6ParamsE --------------------------
	.section	.nv.constant0._ZN7cutlass13device_kernelINS_4gemm6kernel13GemmUniversalIN4cute5tupleIJiiiiEEENS1_10collective13CollectiveMmaINS1_35MainloopSm100TmaUmmaWarpSpecializedILi5ELi2ELi4ENS5_IJNS4_1CILi1EEESB_SB_EEEEENS5_IJNSA_ILi128EEESE_NSA_ILi32EEEEEENS_10bfloat16_tENS5_IJlSB_lEEESH_SI_NS4_8TiledMMAINS4_8MMA_AtomIJNS4_20SM100_MMA_F16BF16_SSISH_SH_fLi128ELi128ELNS4_4UMMA5MajorE0ELSN_0ELNSM_7ScaleInE0ELSO_0EEEEEENS4_6LayoutISC_NS5_IJNSA_ILi0EEESS_SS_EEEEENS5_IJNS4_10UnderscoreESV_SV_EEEEENS4_13SM90_TMA_LOADENS4_14ComposedLayoutINS4_7SwizzleILi2ELi4ELi3EEENS4_18smem_ptr_flag_bitsILi16EEENSR_INS5_IJNSA_ILi8EEESF_EEENS5_IJSF_SB_EEEEEEEvNS4_8identityESY_S18_vS19_EENS_8epilogue10collective18CollectiveEpilogueINS1B_23Sm100TmaWarpSpecializedILi4ELi2ELi32ELb1ELb0EEEJSG_NS5_IJNSR_ISE_SB_EENSR_ISF_SB_EEEEESH_SI_SH_SI_NS1B_6fusion15FusionCallbacksIS1F_NS1J_17LinearCombinationISH_fSH_fLNS_15FloatRoundStyleE2EEESG_S1I_JEEENS4_5SM1004TMEM4LOAD26SM100_TMEM_LOAD_32dp32b32xESY_S18_NS4_39AutoVectorizingCopyWithAssumedAlignmentILi128EEENS4_14SM90_TMA_STOREES18_S1U_S1U_EEEvvEEEEvNT_6ParamsE,"a",@progbits
	.sectionflags	@""
	.align	4
.nv.constant0._ZN7cutlass13device_kernelINS_4gemm6kernel13GemmUniversalIN4cute5tupleIJiiiiEEENS1_10collective13CollectiveMmaINS1_35MainloopSm100TmaUmmaWarpSpecializedILi5ELi2ELi4ENS5_IJNS4_1CILi1EEESB_SB_EEEEENS5_IJNSA_ILi128EEESE_NSA_ILi32EEEEEENS_10bfloat16_tENS5_IJlSB_lEEESH_SI_NS4_8TiledMMAINS4_8MMA_AtomIJNS4_20SM100_MMA_F16BF16_SSISH_SH_fLi128ELi128ELNS4_4UMMA5MajorE0ELSN_0ELNSM_7ScaleInE0ELSO_0EEEEEENS4_6LayoutISC_NS5_IJNSA_ILi0EEESS_SS_EEEEENS5_IJNS4_10UnderscoreESV_SV_EEEEENS4_13SM90_TMA_LOADENS4_14ComposedLayoutINS4_7SwizzleILi2ELi4ELi3EEENS4_18smem_ptr_flag_bitsILi16EEENSR_INS5_IJNSA_ILi8EEESF_EEENS5_IJSF_SB_EEEEEEEvNS4_8identityESY_S18_vS19_EENS_8epilogue10collective18CollectiveEpilogueINS1B_23Sm100TmaWarpSpecializedILi4ELi2ELi32ELb1ELb0EEEJSG_NS5_IJNSR_ISE_SB_EENSR_ISF_SB_EEEEESH_SI_SH_SI_NS1B_6fusion15FusionCallbacksIS1F_NS1J_17LinearCombinationISH_fSH_fLNS_15FloatRoundStyleE2EEESG_S1I_JEEENS4_5SM1004TMEM4LOAD26SM100_TMEM_LOAD_32dp32b32xESY_S18_NS4_39AutoVectorizingCopyWithAssumedAlignmentILi128EEENS4_14SM90_TMA_STOREES18_S1U_S1U_EEEvvEEEEvNT_6ParamsE:
	.zero		2944


//--------------------- SYMBOLS --------------------------

	.type		.nv.reservedSmem.offset0,@object
	.size		.nv.reservedSmem.offset0,0x4
	.type		.nv.reservedSmem.cap,@object
	.size		.nv.reservedSmem.cap,0x4
	.type		__assertfail,@function
